	.target	sm_100a

	.elftype	@"ET_EXEC"


//--------------------- .note.nv.tkinfo           --------------------------
	.section	.note.nv.tkinfo,"",@"SHT_NOTE"
	.sectionflags	@"SHF_NOTE_NV_TKINFO"
	.tkinfo
        /*0018*/ 	.word	0x00000002
        /*0030*/ 	.string	""
        /*0030*/ 	.string	"ptxas"
        /*0030*/ 	.string	"Cuda compilation tools, release 13.0, V13.0.88"
        /*0030*/ 	.string	"Build cuda_13.0.r13.0/compiler.36424714_0"
        /*0030*/ 	.string	"-arch sm_100a -m 64 "



//--------------------- .note.nv.cuinfo           --------------------------
	.section	.note.nv.cuinfo,"",@"SHT_NOTE"
	.sectionflags	@"SHF_NOTE_NV_CUINFO"
        /*0018*/ 	.short	0x0002
        /*001a*/ 	.short	0x0064
        /*001c*/ 	.short	0x0082
	.zero		2


//--------------------- .nv.info                  --------------------------
	.section	.nv.info,"",@"SHT_CUDA_INFO"
	.align	4


	//----- nvinfo : EIATTR_REGCOUNT
	.align		4
        /*0000*/ 	.byte	0x04, 0x2f
        /*0002*/ 	.short	(.L_19 - .L_18)
	.align		4
.L_18:
        /*0004*/ 	.word	index@(_ZN7cutlass13device_kernelINS_4gemm6kernel13GemmUniversalIN4cute5tupleIJiiiiEEENS1_10collective13CollectiveMmaINS1_35MainloopSm100TmaUmmaWarpSpecializedILi5ELi2ELi4ENS5_IJNS4_1CILi2EEENSA_ILi1EEESC_EEEEENS5_IJNSA_ILi64EEENSA_ILi224EEENSA_ILi128EEEEEENS_12float_e4m3_tENS5_IJlSC_lEEESJ_SK_NS4_8TiledMMAINS4_8MMA_AtomIJNS4_10MMA_TraitsINS4_19SM100_MMA_F8F6F4_SSEJSJ_SJ_fSF_SG_NS4_17integral_constantINS4_4UMMA5MajorELSR_0EEESS_NSP_INSQ_7ScaleInELST_0EEESU_EEEEEENS4_6LayoutINS5_IJSC_SC_SC_EEENS5_IJNSA_ILi0EEESZ_SZ_EEEEENS5_IJNS4_10UnderscoreES12_S12_EEEEENS4_13SM90_TMA_LOADENS4_14ComposedLayoutINS4_7SwizzleILi3ELi4ELi3EEENS4_18smem_ptr_flag_bitsILi8EEENSX_INS5_IJNSA_ILi8EEESH_EEENS5_IJSH_SC_EEEEEEEvNS4_8identityENS4_23SM90_TMA_LOAD_MULTICASTES1F_vS1G_EENS_8epilogue10collective18CollectiveEpilogueINS1J_23Sm100TmaWarpSpecializedILi1ELi1ELi112ELb0ELb0EEEJSI_NS5_IJNSX_ISF_SC_EENSX_ISG_SC_EEEEESJ_SK_SJ_SK_NS1J_6fusion15FusionCallbacksIS1N_NS1R_17LinearCombinationISJ_fSJ_fLNS_15FloatRoundStyleE2EEESI_S1Q_JEEENS4_5SM1004TMEM4LOAD26SM100_TMEM_LOAD_16dp32b16xES15_NS16_INS17_ILi1ELi4ELi3EEES1A_NSX_INS5_IJS1B_NSA_ILi32EEEEEENS5_IJS22_SC_EEEEEEENS4_39AutoVectorizingCopyWithAssumedAlignmentILi128EEENS4_14SM90_TMA_STOREES26_S28_S28_EEEvvEEEEvNT_6ParamsE)
        /*0008*/ 	.word	0x000000f6


	//----- nvinfo : EIATTR_FRAME_SIZE
	.align		4
.L_19:
        /*000c*/ 	.byte	0x04, 0x11
        /*000e*/ 	.short	(.L_21 - .L_20)
	.align		4
.L_20:
        /*0010*/ 	.word	index@($__internal_2_$__cuda_sm10x_tcgen05_guardrail_trap_unallocated_columns_being_dealloced)
        /*0014*/ 	.word	0x00000000


	//----- nvinfo : EIATTR_FRAME_SIZE
	.align		4
.L_21:
        /*0018*/ 	.byte	0x04, 0x11
        /*001a*/ 	.short	(.L_23 - .L_22)
	.align		4
.L_22:
        /*001c*/ 	.word	index@($__internal_1_$__cuda_sm10x_tcgen05_guardrail_trap_phase_invalid_during_alloc)
        /*0020*/ 	.word	0x00000000


	//----- nvinfo : EIATTR_FRAME_SIZE
	.align		4
.L_23:
        /*0024*/ 	.byte	0x04, 0x11
        /*0026*/ 	.short	(.L_25 - .L_24)
	.align		4
.L_24:
        /*0028*/ 	.word	index@($__internal_0_$__cuda_sm10x_tcgen05_guardrail_trap_col_being_dealloced_not_returned_by_alloc)
        /*002c*/ 	.word	0x00000000


	//----- nvinfo : EIATTR_FRAME_SIZE
	.align		4
.L_25:
        /*0030*/ 	.byte	0x04, 0x11
        /*0032*/ 	.short	(.L_27 - .L_26)
	.align		4
.L_26:
        /*0034*/ 	.word	index@(_ZN7cutlass13device_kernelINS_4gemm6kernel13GemmUniversalIN4cute5tupleIJiiiiEEENS1_10collective13CollectiveMmaINS1_35MainloopSm100TmaUmmaWarpSpecializedILi5ELi2ELi4ENS5_IJNS4_1CILi2EEENSA_ILi1EEESC_EEEEENS5_IJNSA_ILi64EEENSA_ILi224EEENSA_ILi128EEEEEENS_12float_e4m3_tENS5_IJlSC_lEEESJ_SK_NS4_8TiledMMAINS4_8MMA_AtomIJNS4_10MMA_TraitsINS4_19SM100_MMA_F8F6F4_SSEJSJ_SJ_fSF_SG_NS4_17integral_constantINS4_4UMMA5MajorELSR_0EEESS_NSP_INSQ_7ScaleInELST_0EEESU_EEEEEENS4_6LayoutINS5_IJSC_SC_SC_EEENS5_IJNSA_ILi0EEESZ_SZ_EEEEENS5_IJNS4_10UnderscoreES12_S12_EEEEENS4_13SM90_TMA_LOADENS4_14ComposedLayoutINS4_7SwizzleILi3ELi4ELi3EEENS4_18smem_ptr_flag_bitsILi8EEENSX_INS5_IJNSA_ILi8EEESH_EEENS5_IJSH_SC_EEEEEEEvNS4_8identityENS4_23SM90_TMA_LOAD_MULTICASTES1F_vS1G_EENS_8epilogue10collective18CollectiveEpilogueINS1J_23Sm100TmaWarpSpecializedILi1ELi1ELi112ELb0ELb0EEEJSI_NS5_IJNSX_ISF_SC_EENSX_ISG_SC_EEEEESJ_SK_SJ_SK_NS1J_6fusion15FusionCallbacksIS1N_NS1R_17LinearCombinationISJ_fSJ_fLNS_15FloatRoundStyleE2EEESI_S1Q_JEEENS4_5SM1004TMEM4LOAD26SM100_TMEM_LOAD_16dp32b16xES15_NS16_INS17_ILi1ELi4ELi3EEES1A_NSX_INS5_IJS1B_NSA_ILi32EEEEEENS5_IJS22_SC_EEEEEEENS4_39AutoVectorizingCopyWithAssumedAlignmentILi128EEENS4_14SM90_TMA_STOREES26_S28_S28_EEEvvEEEEvNT_6ParamsE)
        /*0038*/ 	.word	0x00000000


	//----- nvinfo : EIATTR_MIN_STACK_SIZE
	.align		4
.L_27:
        /*003c*/ 	.byte	0x04, 0x12
        /*003e*/ 	.short	(.L_29 - .L_28)
	.align		4
.L_28:
        /*0040*/ 	.word	index@(_ZN7cutlass13device_kernelINS_4gemm6kernel13GemmUniversalIN4cute5tupleIJiiiiEEENS1_10collective13CollectiveMmaINS1_35MainloopSm100TmaUmmaWarpSpecializedILi5ELi2ELi4ENS5_IJNS4_1CILi2EEENSA_ILi1EEESC_EEEEENS5_IJNSA_ILi64EEENSA_ILi224EEENSA_ILi128EEEEEENS_12float_e4m3_tENS5_IJlSC_lEEESJ_SK_NS4_8TiledMMAINS4_8MMA_AtomIJNS4_10MMA_TraitsINS4_19SM100_MMA_F8F6F4_SSEJSJ_SJ_fSF_SG_NS4_17integral_constantINS4_4UMMA5MajorELSR_0EEESS_NSP_INSQ_7ScaleInELST_0EEESU_EEEEEENS4_6LayoutINS5_IJSC_SC_SC_EEENS5_IJNSA_ILi0EEESZ_SZ_EEEEENS5_IJNS4_10UnderscoreES12_S12_EEEEENS4_13SM90_TMA_LOADENS4_14ComposedLayoutINS4_7SwizzleILi3ELi4ELi3EEENS4_18smem_ptr_flag_bitsILi8EEENSX_INS5_IJNSA_ILi8EEESH_EEENS5_IJSH_SC_EEEEEEEvNS4_8identityENS4_23SM90_TMA_LOAD_MULTICASTES1F_vS1G_EENS_8epilogue10collective18CollectiveEpilogueINS1J_23Sm100TmaWarpSpecializedILi1ELi1ELi112ELb0ELb0EEEJSI_NS5_IJNSX_ISF_SC_EENSX_ISG_SC_EEEEESJ_SK_SJ_SK_NS1J_6fusion15FusionCallbacksIS1N_NS1R_17LinearCombinationISJ_fSJ_fLNS_15FloatRoundStyleE2EEESI_S1Q_JEEENS4_5SM1004TMEM4LOAD26SM100_TMEM_LOAD_16dp32b16xES15_NS16_INS17_ILi1ELi4ELi3EEES1A_NSX_INS5_IJS1B_NSA_ILi32EEEEEENS5_IJS22_SC_EEEEEEENS4_39AutoVectorizingCopyWithAssumedAlignmentILi128EEENS4_14SM90_TMA_STOREES26_S28_S28_EEEvvEEEEvNT_6ParamsE)
        /*0044*/ 	.word	0x00000000
.L_29:


//--------------------- .nv.compat                --------------------------
	.section	.nv.compat,"",@"SHT_CUDA_COMPAT_INFO"
	.align	4
        /*0000*/ 	.byte	0x02, 0x09, 0x01, 0x00, 0x02, 0x02, 0x02, 0x00, 0x02, 0x05, 0x05, 0x00, 0x03, 0x07, 0x01, 0x01
        /*0010*/ 	.byte	0x02, 0x03, 0x01, 0x00, 0x02, 0x06, 0x01, 0x00, 0x04, 0x0b, 0x08, 0x00, 0x09, 0x00, 0x00, 0x00
        /*0020*/ 	.byte	0x00, 0x00, 0x00, 0x00


//--------------------- .nv.info._ZN7cutlass13device_kernelINS_4gemm6kernel13GemmUniversalIN4cute5tupleIJiiiiEEENS1_10collective13CollectiveMmaINS1_35MainloopSm100TmaUmmaWarpSpecializedILi5ELi2ELi4ENS5_IJNS4_1CILi2EEENSA_ILi1EEESC_EEEEENS5_IJNSA_ILi64EEENSA_ILi224EEENSA_ILi128EEEEEENS_12float_e4m3_tENS5_IJlSC_lEEESJ_SK_NS4_8TiledMMAINS4_8MMA_AtomIJNS4_10MMA_TraitsINS4_19SM100_MMA_F8F6F4_SSEJSJ_SJ_fSF_SG_NS4_17integral_constantINS4_4UMMA5MajorELSR_0EEESS_NSP_INSQ_7ScaleInELST_0EEESU_EEEEEENS4_6LayoutINS5_IJSC_SC_SC_EEENS5_IJNSA_ILi0EEESZ_SZ_EEEEENS5_IJNS4_10UnderscoreES12_S12_EEEEENS4_13SM90_TMA_LOADENS4_14ComposedLayoutINS4_7SwizzleILi3ELi4ELi3EEENS4_18smem_ptr_flag_bitsILi8EEENSX_INS5_IJNSA_ILi8EEESH_EEENS5_IJSH_SC_EEEEEEEvNS4_8identityENS4_23SM90_TMA_LOAD_MULTICASTES1F_vS1G_EENS_8epilogue10collective18CollectiveEpilogueINS1J_23Sm100TmaWarpSpecializedILi1ELi1ELi112ELb0ELb0EEEJSI_NS5_IJNSX_ISF_SC_EENSX_ISG_SC_EEEEESJ_SK_SJ_SK_NS1J_6fusion15FusionCallbacksIS1N_NS1R_17LinearCombinationISJ_fSJ_fLNS_15FloatRoundStyleE2EEESI_S1Q_JEEENS4_5SM1004TMEM4LOAD26SM100_TMEM_LOAD_16dp32b16xES15_NS16_INS17_ILi1ELi4ELi3EEES1A_NSX_INS5_IJS1B_NSA_ILi32EEEEEENS5_IJS22_SC_EEEEEEENS4_39AutoVectorizingCopyWithAssumedAlignmentILi128EEENS4_14SM90_TMA_STOREES26_S28_S28_EEEvvEEEEvNT_6ParamsE --------------------------
	.section	.nv.info._ZN7cutlass13device_kernelINS_4gemm6kernel13GemmUniversalIN4cute5tupleIJiiiiEEENS1_10collective13CollectiveMmaINS1_35MainloopSm100TmaUmmaWarpSpecializedILi5ELi2ELi4ENS5_IJNS4_1CILi2EEENSA_ILi1EEESC_EEEEENS5_IJNSA_ILi64EEENSA_ILi224EEENSA_ILi128EEEEEENS_12float_e4m3_tENS5_IJlSC_lEEESJ_SK_NS4_8TiledMMAINS4_8MMA_AtomIJNS4_10MMA_TraitsINS4_19SM100_MMA_F8F6F4_SSEJSJ_SJ_fSF_SG_NS4_17integral_constantINS4_4UMMA5MajorELSR_0EEESS_NSP_INSQ_7ScaleInELST_0EEESU_EEEEEENS4_6LayoutINS5_IJSC_SC_SC_EEENS5_IJNSA_ILi0EEESZ_SZ_EEEEENS5_IJNS4_10UnderscoreES12_S12_EEEEENS4_13SM90_TMA_LOADENS4_14ComposedLayoutINS4_7SwizzleILi3ELi4ELi3EEENS4_18smem_ptr_flag_bitsILi8EEENSX_INS5_IJNSA_ILi8EEESH_EEENS5_IJSH_SC_EEEEEEEvNS4_8identityENS4_23SM90_TMA_LOAD_MULTICASTES1F_vS1G_EENS_8epilogue10collective18CollectiveEpilogueINS1J_23Sm100TmaWarpSpecializedILi1ELi1ELi112ELb0ELb0EEEJSI_NS5_IJNSX_ISF_SC_EENSX_ISG_SC_EEEEESJ_SK_SJ_SK_NS1J_6fusion15FusionCallbacksIS1N_NS1R_17LinearCombinationISJ_fSJ_fLNS_15FloatRoundStyleE2EEESI_S1Q_JEEENS4_5SM1004TMEM4LOAD26SM100_TMEM_LOAD_16dp32b16xES15_NS16_INS17_ILi1ELi4ELi3EEES1A_NSX_INS5_IJS1B_NSA_ILi32EEEEEENS5_IJS22_SC_EEEEEEENS4_39AutoVectorizingCopyWithAssumedAlignmentILi128EEENS4_14SM90_TMA_STOREES26_S28_S28_EEEvvEEEEvNT_6ParamsE,"",@"SHT_CUDA_INFO"
	.sectionflags	@""
	.align	4


	//----- nvinfo : EIATTR_CUDA_API_VERSION
	.align		4
        /*0000*/ 	.byte	0x04, 0x37
        /*0002*/ 	.short	(.L_31 - .L_30)
.L_30:
        /*0004*/ 	.word	0x00000082


	//----- nvinfo : EIATTR_KPARAM_INFO
	.align		4
.L_31:
        /*0008*/ 	.byte	0x04, 0x17
        /*000a*/ 	.short	(.L_33 - .L_32)
.L_32:
        /*000c*/ 	.word	0x00000000
        /*0010*/ 	.short	0x0000
        /*0012*/ 	.short	0x0000
        /*0014*/ 	.byte	0x00, 0xf0, 0x01, 0x20


	//----- nvinfo : EIATTR_AT_ENTRY_FRAGMENTS
	.align		4
.L_33:
        /*0018*/ 	.byte	0x04, 0x4f
        /*001a*/ 	.short	(.L_35 - .L_34)


	//   ....[0]....
.L_34:
        /*001c*/ 	.word	0x00000006


	//----- nvinfo : EIATTR_RESERVED_SMEM_USED
	.align		4
.L_35:
        /*0020*/ 	.byte	0x01, 0x41
	.zero		2


	//----- nvinfo : EIATTR_SPARSE_MMA_MASK
	.align		4
        /*0024*/ 	.byte	0x03, 0x50
        /*0026*/ 	.short	0x0000


	//----- nvinfo : EIATTR_TCGEN05_1CTA_USED
	.align		4
        /*0028*/ 	.byte	0x01, 0x51
	.zero		2


	//----- nvinfo : EIATTR_MAXREG_COUNT
	.align		4
        /*002c*/ 	.byte	0x03, 0x1b
        /*002e*/ 	.short	0x00ff


	//----- nvinfo : EIATTR_NUM_BARRIERS
	.align		4
        /*0030*/ 	.byte	0x02, 0x4c
        /*0032*/ 	.byte	0x07
	.zero		1


	//----- nvinfo : EIATTR_EXTERNS
	.align		4
        /*0034*/ 	.byte	0x04, 0x0f
        /*0036*/ 	.short	(.L_37 - .L_36)


	//   ....[0]....
	.align		4
.L_36:
        /*0038*/ 	.word	index@(__assertfail)


	//----- nvinfo : EIATTR_MERCURY_ISA_VERSION
	.align		4
.L_37:
        /*003c*/ 	.byte	0x03, 0x5f
        /*003e*/ 	.short	0x0101


	//----- nvinfo : EIATTR_INT_WARP_WIDE_INSTR_OFFSETS
	.align		4
        /*0040*/ 	.byte	0x04, 0x31
        /*0042*/ 	.short	(.L_39 - .L_38)


	//   ....[0]....
.L_38:
        /*0044*/ 	.word	0x00003c70


	//   ....[1]....
        /*0048*/ 	.word	0x00003c90


	//   ....[2]....
        /*004c*/ 	.word	0x00003cc0


	//   ....[3]....
        /*0050*/ 	.word	0x000048a0


	//   ....[4]....
        /*0054*/ 	.word	0x000048b0


	//   ....[5]....
        /*0058*/ 	.word	0x00004aa0


	//   ....[6]....
        /*005c*/ 	.word	0x00004ac0


	//   ....[7]....
        /*0060*/ 	.word	0x00004ae0


	//   ....[8]....
        /*0064*/ 	.word	0x00004b00


	//   ....[9]....
        /*0068*/ 	.word	0x00004ba0


	//   ....[10]....
        /*006c*/ 	.word	0x00004bc0


	//----- nvinfo : EIATTR_COOP_GROUP_MASK_REGIDS
	.align		4
.L_39:
        /*0070*/ 	.byte	0x04, 0x29
        /*0072*/ 	.short	(.L_41 - .L_40)


	//   ....[0]....
.L_40:
        /*0074*/ 	.word	0xffffffff


	//   ....[1]....
        /*0078*/ 	.word	0xffffffff


	//   ....[2]....
        /*007c*/ 	.word	0xffffffff


	//   ....[3]....
        /*0080*/ 	.word	0xffffffff


	//   ....[4]....
        /*0084*/ 	.word	0xffffffff


	//   ....[5]....
        /*0088*/ 	.word	0xffffffff


	//   ....[6]....
        /*008c*/ 	.word	0xffffffff


	//   ....[7]....
        /*0090*/ 	.word	0xffffffff


	//   ....[8]....
        /*0094*/ 	.word	0xffffffff


	//   ....[9]....
        /*0098*/ 	.word	0xffffffff


	//   ....[10]....
        /*009c*/ 	.word	0xffffffff


	//   ....[11]....
        /*00a0*/ 	.word	0xffffffff


	//   ....[12]....
        /*00a4*/ 	.word	0xffffffff


	//   ....[13]....
        /*00a8*/ 	.word	0xffffffff


	//----- nvinfo : EIATTR_COOP_GROUP_INSTR_OFFSETS
	.align		4
.L_41:
        /*00ac*/ 	.byte	0x04, 0x28
        /*00ae*/ 	.short	(.L_43 - .L_42)


	//   ....[0]....
.L_42:
        /*00b0*/ 	.word	0x00000080


	//   ....[1]....
        /*00b4*/ 	.word	0x000004e0


	//   ....[2]....
        /*00b8*/ 	.word	0x000006a0


	//   ....[3]....
        /*00bc*/ 	.word	0x000007e0


	//   ....[4]....
        /*00c0*/ 	.word	0x000008e0


	//   ....[5]....
        /*00c4*/ 	.word	0x00000a50


	//   ....[6]....
        /*00c8*/ 	.word	0x00000bf0


	//   ....[7]....
        /*00cc*/ 	.word	0x00000da0


	//   ....[8]....
        /*00d0*/ 	.word	0x00001f40


	//   ....[9]....
        /*00d4*/ 	.word	0x00002e70


	//   ....[10]....
        /*00d8*/ 	.word	0x00003080


	//   ....[11]....
        /*00dc*/ 	.word	0x000030b0


	//   ....[12]....
        /*00e0*/ 	.word	0x00003b50


	//   ....[13]....
        /*00e4*/ 	.word	0x00003d80


	//----- nvinfo : EIATTR_VRC_CTA_INIT_COUNT
	.align		4
.L_43:
        /*00e8*/ 	.byte	0x02, 0x4a
        /*00ea*/ 	.byte	0x80
	.zero		1


	//----- nvinfo : EIATTR_SYSCALL_OFFSETS
	.align		4
        /*00ec*/ 	.byte	0x04, 0x46
        /*00ee*/ 	.short	(.L_45 - .L_44)


	//   ....[0]....
.L_44:
        /*00f0*/ 	.word	0x00005590


	//   ....[1]....
        /*00f4*/ 	.word	0x000056c0


	//   ....[2]....
        /*00f8*/ 	.word	0x00006070


	//   ....[3]....
        /*00fc*/ 	.word	0x000061f0


	//   ....[4]....
        /*0100*/ 	.word	0x00006370


	//   ....[5]....
        /*0104*/ 	.word	0x000064f0


	//   ....[6]....
        /*0108*/ 	.word	0x00006670


	//   ....[7]....
        /*010c*/ 	.word	0x000067f0


	//   ....[8]....
        /*0110*/ 	.word	0x00006970


	//----- nvinfo : EIATTR_MBARRIER_INSTR_OFFSETS
	.align		4
.L_45:
        /*0114*/ 	.byte	0x04, 0x39
        /*0116*/ 	.short	(.L_47 - .L_46)


	//   ....[0]....
.L_46:
        /*0118*/ 	.word	0x000005f0
        /*011c*/ 	.word	0x000000ff
        /*0120*/ 	.word	0x00000000
        /*0124*/ 	.short	0x0100
        /*0126*/ 	.byte	0x04
	.zero		1


	//   ....[1]....
        /*0128*/ 	.word	0x00000600
        /*012c*/ 	.word	0x000000ff
        /*0130*/ 	.word	0x00000028
        /*0134*/ 	.short	0x0100
        /*0136*/ 	.byte	0x04
	.zero		1


	//   ....[2]....
        /*0138*/ 	.word	0x00000610
        /*013c*/ 	.word	0x000000ff
        /*0140*/ 	.word	0x00000008
        /*0144*/ 	.short	0x0100
        /*0146*/ 	.byte	0x04
	.zero		1


	//   ....[3]....
        /*0148*/ 	.word	0x00000620
        /*014c*/ 	.word	0x000000ff
        /*0150*/ 	.word	0x00000030
        /*0154*/ 	.short	0x0100
        /*0156*/ 	.byte	0x04
	.zero		1


	//   ....[4]....
        /*0158*/ 	.word	0x00000630
        /*015c*/ 	.word	0x000000ff
        /*0160*/ 	.word	0x00000010
        /*0164*/ 	.short	0x0100
        /*0166*/ 	.byte	0x04
	.zero		1


	//   ....[5]....
        /*0168*/ 	.word	0x00000640
        /*016c*/ 	.word	0x000000ff
        /*0170*/ 	.word	0x00000038
        /*0174*/ 	.short	0x0100
        /*0176*/ 	.byte	0x04
	.zero		1


	//   ....[6]....
        /*0178*/ 	.word	0x00000650
        /*017c*/ 	.word	0x000000ff
        /*0180*/ 	.word	0x00000018
        /*0184*/ 	.short	0x0100
        /*0186*/ 	.byte	0x04
	.zero		1


	//   ....[7]....
        /*0188*/ 	.word	0x00000660
        /*018c*/ 	.word	0x000000ff
        /*0190*/ 	.word	0x00000040
        /*0194*/ 	.short	0x0100
        /*0196*/ 	.byte	0x04
	.zero		1


	//   ....[8]....
        /*0198*/ 	.word	0x00000670
        /*019c*/ 	.word	0x000000ff
        /*01a0*/ 	.word	0x00000020
        /*01a4*/ 	.short	0x0100
        /*01a6*/ 	.byte	0x04
	.zero		1


	//   ....[9]....
        /*01a8*/ 	.word	0x00000680
        /*01ac*/ 	.word	0x000000ff
        /*01b0*/ 	.word	0x00000048
        /*01b4*/ 	.short	0x0100
        /*01b6*/ 	.byte	0x04
	.zero		1


	//   ....[10]....
        /*01b8*/ 	.word	0x000007b0
        /*01bc*/ 	.word	0x000000ff
        /*01c0*/ 	.word	0x00000050
        /*01c4*/ 	.short	0x0100
        /*01c6*/ 	.byte	0x04
	.zero		1


	//   ....[11]....
        /*01c8*/ 	.word	0x000007c0
        /*01cc*/ 	.word	0x000000ff
        /*01d0*/ 	.word	0x00000058
        /*01d4*/ 	.short	0x0100
        /*01d6*/ 	.byte	0x04
	.zero		1


	//   ....[12]....
        /*01d8*/ 	.word	0x000008b0
        /*01dc*/ 	.word	0x000000ff
        /*01e0*/ 	.word	0x00000060
        /*01e4*/ 	.short	0x0100
        /*01e6*/ 	.byte	0x06
	.zero		1


	//   ....[13]....
        /*01e8*/ 	.word	0x000008c0
        /*01ec*/ 	.word	0x000000ff
        /*01f0*/ 	.word	0x00000068
        /*01f4*/ 	.short	0x0100
        /*01f6*/ 	.byte	0x06
	.zero		1


	//   ....[14]....
        /*01f8*/ 	.word	0x00000a00
        /*01fc*/ 	.word	0x000000ff
        /*0200*/ 	.word	0x00000070
        /*0204*/ 	.short	0x0100
        /*0206*/ 	.byte	0x06
	.zero		1


	//   ....[15]....
        /*0208*/ 	.word	0x00000a10
        /*020c*/ 	.word	0x000000ff
        /*0210*/ 	.word	0x00000080
        /*0214*/ 	.short	0x0100
        /*0216*/ 	.byte	0x06
	.zero		1


	//   ....[16]....
        /*0218*/ 	.word	0x00000a20
        /*021c*/ 	.word	0x000000ff
        /*0220*/ 	.word	0x00000078
        /*0224*/ 	.short	0x0100
        /*0226*/ 	.byte	0x06
	.zero		1


	//   ....[17]....
        /*0228*/ 	.word	0x00000a30
        /*022c*/ 	.word	0x000000ff
        /*0230*/ 	.word	0x00000088
        /*0234*/ 	.short	0x0100
        /*0236*/ 	.byte	0x06
	.zero		1


	//   ....[18]....
        /*0238*/ 	.word	0x00000b60
        /*023c*/ 	.word	0x000000ff
        /*0240*/ 	.word	0x00000090
        /*0244*/ 	.short	0x0100
        /*0246*/ 	.byte	0x04
	.zero		1


	//   ....[19]....
        /*0248*/ 	.word	0x00000b70
        /*024c*/ 	.word	0x000000ff
        /*0250*/ 	.word	0x000000b0
        /*0254*/ 	.short	0x0100
        /*0256*/ 	.byte	0x04
	.zero		1


	//   ....[20]....
        /*0258*/ 	.word	0x00000b80
        /*025c*/ 	.word	0x000000ff
        /*0260*/ 	.word	0x00000098
        /*0264*/ 	.short	0x0100
        /*0266*/ 	.byte	0x04
	.zero		1


	//   ....[21]....
        /*0268*/ 	.word	0x00000b90
        /*026c*/ 	.word	0x000000ff
        /*0270*/ 	.word	0x000000b8
        /*0274*/ 	.short	0x0100
        /*0276*/ 	.byte	0x04
	.zero		1


	//   ....[22]....
        /*0278*/ 	.word	0x00000ba0
        /*027c*/ 	.word	0x000000ff
        /*0280*/ 	.word	0x000000a0
        /*0284*/ 	.short	0x0100
        /*0286*/ 	.byte	0x04
	.zero		1


	//   ....[23]....
        /*0288*/ 	.word	0x00000bb0
        /*028c*/ 	.word	0x000000ff
        /*0290*/ 	.word	0x000000c0
        /*0294*/ 	.short	0x0100
        /*0296*/ 	.byte	0x04
	.zero		1


	//   ....[24]....
        /*0298*/ 	.word	0x00000bc0
        /*029c*/ 	.word	0x000000ff
        /*02a0*/ 	.word	0x000000a8
        /*02a4*/ 	.short	0x0100
        /*02a6*/ 	.byte	0x04
	.zero		1


	//   ....[25]....
        /*02a8*/ 	.word	0x00000bd0
        /*02ac*/ 	.word	0x000000ff
        /*02b0*/ 	.word	0x000000c8
        /*02b4*/ 	.short	0x0100
        /*02b6*/ 	.byte	0x04
	.zero		1


	//   ....[26]....
        /*02b8*/ 	.word	0x00000cc0
        /*02bc*/ 	.word	0x000000ff
        /*02c0*/ 	.word	0x000000d0
        /*02c4*/ 	.short	0x0100
        /*02c6*/ 	.byte	0x04
	.zero		1


	//   ....[27]....
        /*02c8*/ 	.word	0x00000cd0
        /*02cc*/ 	.word	0x000000ff
        /*02d0*/ 	.word	0x000000e0
        /*02d4*/ 	.short	0x0100
        /*02d6*/ 	.byte	0x04
	.zero		1


	//   ....[28]....
        /*02d8*/ 	.word	0x00000ce0
        /*02dc*/ 	.word	0x000000ff
        /*02e0*/ 	.word	0x000000d8
        /*02e4*/ 	.short	0x0100
        /*02e6*/ 	.byte	0x04
	.zero		1


	//   ....[29]....
        /*02e8*/ 	.word	0x00000cf0
        /*02ec*/ 	.word	0x000000ff
        /*02f0*/ 	.word	0x000000e8
        /*02f4*/ 	.short	0x0100
        /*02f6*/ 	.byte	0x04
	.zero		1


	//   ....[30]....
        /*02f8*/ 	.word	0x000017f0
        /*02fc*/ 	.word	0x00000000
        /*0300*/ 	.word	0x000000e0
        /*0304*/ 	.short	0x010a
        /*0306*/ 	.byte	0xff
	.zero		1


	//   ....[31]....
        /*0308*/ 	.word	0x00001810
        /*030c*/ 	.word	0x00000000
        /*0310*/ 	.word	0x000000d0
        /*0314*/ 	.short	0x0101
        /*0316*/ 	.byte	0xff
	.zero		1


	//   ....[32]....
        /*0318*/ 	.word	0x000018d0
        /*031c*/ 	.word	0x000000ff
        /*0320*/ 	.word	0x00000028
        /*0324*/ 	.short	0x010a
        /*0326*/ 	.byte	0x07
	.zero		1


	//   ....[33]....
        /*0328*/ 	.word	0x00001950
        /*032c*/ 	.word	0x000000ff
        /*0330*/ 	.word	0x00000028
        /*0334*/ 	.short	0x010a
        /*0336*/ 	.byte	0x21
	.zero		1


	//   ....[34]....
        /*0338*/ 	.word	0x00001ae0
        /*033c*/ 	.word	0x000000ff
        /*0340*/ 	.word	0x00000028
        /*0344*/ 	.short	0x010a
        /*0346*/ 	.byte	0x08
	.zero		1


	//   ....[35]....
        /*0348*/ 	.word	0x00001c00
        /*034c*/ 	.word	0x000000ff
        /*0350*/ 	.word	0x00000068
        /*0354*/ 	.short	0x0101
        /*0356*/ 	.byte	0x06
	.zero		1


	//   ....[36]....
        /*0358*/ 	.word	0x00001c20
        /*035c*/ 	.word	0x000000ff
        /*0360*/ 	.word	0x00000028
        /*0364*/ 	.short	0x010a
        /*0366*/ 	.byte	0x07
	.zero		1


	//   ....[37]....
        /*0368*/ 	.word	0x00001ca0
        /*036c*/ 	.word	0x000000ff
        /*0370*/ 	.word	0x00000028
        /*0374*/ 	.short	0x010a
        /*0376*/ 	.byte	0x09
	.zero		1


	//   ....[38]....
        /*0378*/ 	.word	0x00001e30
        /*037c*/ 	.word	0x000000ff
        /*0380*/ 	.word	0x00000028
        /*0384*/ 	.short	0x010a
        /*0386*/ 	.byte	0x08
	.zero		1


	//   ....[39]....
        /*0388*/ 	.word	0x00001f70
        /*038c*/ 	.word	0x00000003
        /*0390*/ 	.word	0x00000070
        /*0394*/ 	.short	0x010a
        /*0396*/ 	.byte	0xff
	.zero		1


	//   ....[40]....
        /*0398*/ 	.word	0x000020c0
        /*039c*/ 	.word	0x00000000
        /*03a0*/ 	.word	0x00000000
        /*03a4*/ 	.short	0x0101
        /*03a6*/ 	.byte	0xff
	.zero		1


	//   ....[41]....
        /*03a8*/ 	.word	0x00002660
        /*03ac*/ 	.word	0x000000ff
        /*03b0*/ 	.word	0x00000000
        /*03b4*/ 	.short	0x010a
        /*03b6*/ 	.byte	0x04
	.zero		1


	//   ....[42]....
        /*03b8*/ 	.word	0x000026f0
        /*03bc*/ 	.word	0x000000ff
        /*03c0*/ 	.word	0x00000000
        /*03c4*/ 	.short	0x010a
        /*03c6*/ 	.byte	0x05
	.zero		1


	//   ....[43]....
        /*03c8*/ 	.word	0x00002780
        /*03cc*/ 	.word	0x000000ff
        /*03d0*/ 	.word	0x00000000
        /*03d4*/ 	.short	0x010a
        /*03d6*/ 	.byte	0x05
	.zero		1


	//   ....[44]....
        /*03d8*/ 	.word	0x00002810
        /*03dc*/ 	.word	0x000000ff
        /*03e0*/ 	.word	0x00000000
        /*03e4*/ 	.short	0x010a
        /*03e6*/ 	.byte	0x05
	.zero		1


	//   ....[45]....
        /*03e8*/ 	.word	0x000028b0
        /*03ec*/ 	.word	0x00000000
        /*03f0*/ 	.word	0x00000000
        /*03f4*/ 	.short	0x010a
        /*03f6*/ 	.byte	0xff
	.zero		1


	//   ....[46]....
        /*03f8*/ 	.word	0x000029d0
        /*03fc*/ 	.word	0x00000002
        /*0400*/ 	.word	0x000000d0
        /*0404*/ 	.short	0x010a
        /*0406*/ 	.byte	0xff
	.zero		1


	//   ....[47]....
        /*0408*/ 	.word	0x00002a30
        /*040c*/ 	.word	0x00000004
        /*0410*/ 	.word	0x00000000
        /*0414*/ 	.short	0x0101
        /*0416*/ 	.byte	0xff
	.zero		1


	//   ....[48]....
        /*0418*/ 	.word	0x00002a50
        /*041c*/ 	.word	0x000000ff
        /*0420*/ 	.word	0x00000080
        /*0424*/ 	.short	0x010a
        /*0426*/ 	.byte	0x04
	.zero		1


	//   ....[49]....
        /*0428*/ 	.word	0x00002b70
        /*042c*/ 	.word	0x00000002
        /*0430*/ 	.word	0x00000070
        /*0434*/ 	.short	0x010a
        /*0436*/ 	.byte	0xff
	.zero		1


	//   ....[50]....
        /*0438*/ 	.word	0x00002c80
        /*043c*/ 	.word	0x00000002
        /*0440*/ 	.word	0x00000000
        /*0444*/ 	.short	0x0101
        /*0446*/ 	.byte	0xff
	.zero		1


	//   ....[51]....
        /*0448*/ 	.word	0x00002d10
        /*044c*/ 	.word	0x000000ff
        /*0450*/ 	.word	0x00000080
        /*0454*/ 	.short	0x0106
        /*0456*/ 	.byte	0x04
	.zero		1


	//   ....[52]....
        /*0458*/ 	.word	0x00002d30
        /*045c*/ 	.word	0x000000ff
        /*0460*/ 	.word	0x00000080
        /*0464*/ 	.short	0x010a
        /*0466*/ 	.byte	0x04
	.zero		1


	//   ....[53]....
        /*0468*/ 	.word	0x00002dc0
        /*046c*/ 	.word	0x000000ff
        /*0470*/ 	.word	0x00000080
        /*0474*/ 	.short	0x0106
        /*0476*/ 	.byte	0x07
	.zero		1


	//   ....[54]....
        /*0478*/ 	.word	0x00002e00
        /*047c*/ 	.word	0x00000000
        /*0480*/ 	.word	0x00000080
        /*0484*/ 	.short	0x010a
        /*0486*/ 	.byte	0xff
	.zero		1


	//   ....[55]....
        /*0488*/ 	.word	0x00003350
        /*048c*/ 	.word	0x00000000
        /*0490*/ 	.word	0x00000070
        /*0494*/ 	.short	0x010a
        /*0496*/ 	.byte	0xff
	.zero		1


	//   ....[56]....
        /*0498*/ 	.word	0x00003450
        /*049c*/ 	.word	0x00000003
        /*04a0*/ 	.word	0x00000000
        /*04a4*/ 	.short	0x0101
        /*04a6*/ 	.byte	0xff
	.zero		1


	//   ....[57]....
        /*04a8*/ 	.word	0x00003460
        /*04ac*/ 	.word	0x000000ff
        /*04b0*/ 	.word	0x00000000
        /*04b4*/ 	.short	0x010a
        /*04b6*/ 	.byte	0x05
	.zero		1


	//   ....[58]....
        /*04b8*/ 	.word	0x000034e0
        /*04bc*/ 	.word	0x000000ff
        /*04c0*/ 	.word	0x000000b0
        /*04c4*/ 	.short	0x010a
        /*04c6*/ 	.byte	0x1f
	.zero		1


	//   ....[59]....
        /*04c8*/ 	.word	0x000035b0
        /*04cc*/ 	.word	0x000000ff
        /*04d0*/ 	.word	0x00000000
        /*04d4*/ 	.short	0x010a
        /*04d6*/ 	.byte	0x07
	.zero		1


	//   ....[60]....
        /*04d8*/ 	.word	0x000036f0
        /*04dc*/ 	.word	0x000000ff
        /*04e0*/ 	.word	0x00000000
        /*04e4*/ 	.short	0x010a
        /*04e6*/ 	.byte	0x06
	.zero		1


	//   ....[61]....
        /*04e8*/ 	.word	0x00003980
        /*04ec*/ 	.word	0x000000ff
        /*04f0*/ 	.word	0x00000000
        /*04f4*/ 	.short	0x010a
        /*04f6*/ 	.byte	0x04
	.zero		1


	//   ....[62]....
        /*04f8*/ 	.word	0x00003a10
        /*04fc*/ 	.word	0x000000ff
        /*0500*/ 	.word	0x00000000
        /*0504*/ 	.short	0x010a
        /*0506*/ 	.byte	0x05
	.zero		1


	//   ....[63]....
        /*0508*/ 	.word	0x00003aa0
        /*050c*/ 	.word	0x000000ff
        /*0510*/ 	.word	0x00000000
        /*0514*/ 	.short	0x010a
        /*0516*/ 	.byte	0x05
	.zero		1


	//   ....[64]....
        /*0518*/ 	.word	0x00003b30
        /*051c*/ 	.word	0x000000ff
        /*0520*/ 	.word	0x00000000
        /*0524*/ 	.short	0x010a
        /*0526*/ 	.byte	0x04
	.zero		1


	//   ....[65]....
        /*0528*/ 	.word	0x00004020
        /*052c*/ 	.word	0x00000003
        /*0530*/ 	.word	0x00000070
        /*0534*/ 	.short	0x010a
        /*0536*/ 	.byte	0xff
	.zero		1


	//   ....[66]....
        /*0538*/ 	.word	0x00004190
        /*053c*/ 	.word	0x00000000
        /*0540*/ 	.word	0x00000000
        /*0544*/ 	.short	0x0101
        /*0546*/ 	.byte	0xff
	.zero		1


	//   ....[67]....
        /*0548*/ 	.word	0x00004650
        /*054c*/ 	.word	0x000000ff
        /*0550*/ 	.word	0x00000068
        /*0554*/ 	.short	0x010a
        /*0556*/ 	.byte	0x15
	.zero		1


	//   ....[68]....
        /*0558*/ 	.word	0x000047e0
        /*055c*/ 	.word	0x000000ff
        /*0560*/ 	.word	0x00000058
        /*0564*/ 	.short	0x010a
        /*0566*/ 	.byte	0x15
	.zero		1


	//   ....[69]....
        /*0568*/ 	.word	0x00004be0
        /*056c*/ 	.word	0x000000ff
        /*0570*/ 	.word	0x00000050
        /*0574*/ 	.short	0x010b
        /*0576*/ 	.byte	0x15
	.zero		1


	//   ....[70]....
        /*0578*/ 	.word	0x00004bf0
        /*057c*/ 	.word	0x000000ff
        /*0580*/ 	.word	0x00000000
        /*0584*/ 	.short	0x0101
        /*0586*/ 	.byte	0x27
	.zero		1


	//   ....[71]....
        /*0588*/ 	.word	0x00004c30
        /*058c*/ 	.word	0x00000000
        /*0590*/ 	.word	0x00000058
        /*0594*/ 	.short	0x010a
        /*0596*/ 	.byte	0xff
	.zero		1


	//   ....[72]....
        /*0598*/ 	.word	0x00004e40
        /*059c*/ 	.word	0x000000ff
        /*05a0*/ 	.word	0x00000070
        /*05a4*/ 	.short	0x010a
        /*05a6*/ 	.byte	0x04
	.zero		1


	//   ....[73]....
        /*05a8*/ 	.word	0x00004f10
        /*05ac*/ 	.word	0x000000ff
        /*05b0*/ 	.word	0x00000000
        /*05b4*/ 	.short	0x0101
        /*05b6*/ 	.byte	0x05
	.zero		1


	//   ....[74]....
        /*05b8*/ 	.word	0x00005ac0
        /*05bc*/ 	.word	0x000000ff
        /*05c0*/ 	.word	0x00000050
        /*05c4*/ 	.short	0x010a
        /*05c6*/ 	.byte	0x2c
	.zero		1


	//   ....[75]....
        /*05c8*/ 	.word	0x00005ad0
        /*05cc*/ 	.word	0x00000016
        /*05d0*/ 	.word	0x00000090
        /*05d4*/ 	.short	0x010a
        /*05d6*/ 	.byte	0xff
	.zero		1


	//   ....[76]....
        /*05d8*/ 	.word	0x00005d60
        /*05dc*/ 	.word	0x000000ff
        /*05e0*/ 	.word	0x00000050
        /*05e4*/ 	.short	0x010a
        /*05e6*/ 	.byte	0x2c
	.zero		1


	//   ....[77]....
        /*05e8*/ 	.word	0x00005e90
        /*05ec*/ 	.word	0x000000ff
        /*05f0*/ 	.word	0x00000000
        /*05f4*/ 	.short	0x0101
        /*05f6*/ 	.byte	0x04
	.zero		1


	//   ....[78]....
        /*05f8*/ 	.word	0x00005f50
        /*05fc*/ 	.word	0x00000016
        /*0600*/ 	.word	0x00000090
        /*0604*/ 	.short	0x010a
        /*0606*/ 	.byte	0xff
	.zero		1


	//   ....[79]....
        /*0608*/ 	.word	0x00006d00
        /*060c*/ 	.word	0x000000ff
        /*0610*/ 	.word	0x00000000
        /*0614*/ 	.short	0x0101
        /*0616*/ 	.byte	0x04
	.zero		1


	//   ....[80]....
        /*0618*/ 	.word	0x00008b50
        /*061c*/ 	.word	0x00000000
        /*0620*/ 	.word	0x000000e0
        /*0624*/ 	.short	0x010a
        /*0626*/ 	.byte	0xff
	.zero		1


	//   ....[81]....
        /*0628*/ 	.word	0x00008bb0
        /*062c*/ 	.word	0x00000000
        /*0630*/ 	.word	0x00000028
        /*0634*/ 	.short	0x010a
        /*0636*/ 	.byte	0xff
	.zero		1


	//   ....[82]....
        /*0638*/ 	.word	0x00008c10
        /*063c*/ 	.word	0x00000000
        /*0640*/ 	.word	0x00000028
        /*0644*/ 	.short	0x010a
        /*0646*/ 	.byte	0xff
	.zero		1


	//   ....[83]....
        /*0648*/ 	.word	0x00008c60
        /*064c*/ 	.word	0x00000003
        /*0650*/ 	.word	0x00000070
        /*0654*/ 	.short	0x010a
        /*0656*/ 	.byte	0xff
	.zero		1


	//   ....[84]....
        /*0658*/ 	.word	0x00008cc0
        /*065c*/ 	.word	0x00000000
        /*0660*/ 	.word	0x00000000
        /*0664*/ 	.short	0x010a
        /*0666*/ 	.byte	0xff
	.zero		1


	//   ....[85]....
        /*0668*/ 	.word	0x00008d20
        /*066c*/ 	.word	0x00000000
        /*0670*/ 	.word	0x00000000
        /*0674*/ 	.short	0x010a
        /*0676*/ 	.byte	0xff
	.zero		1


	//   ....[86]....
        /*0678*/ 	.word	0x00008d80
        /*067c*/ 	.word	0x00000000
        /*0680*/ 	.word	0x00000000
        /*0684*/ 	.short	0x010a
        /*0686*/ 	.byte	0xff
	.zero		1


	//   ....[87]....
        /*0688*/ 	.word	0x00008de0
        /*068c*/ 	.word	0x00000000
        /*0690*/ 	.word	0x00000000
        /*0694*/ 	.short	0x010a
        /*0696*/ 	.byte	0xff
	.zero		1


	//   ....[88]....
        /*0698*/ 	.word	0x00008e30
        /*069c*/ 	.word	0x00000002
        /*06a0*/ 	.word	0x000000d0
        /*06a4*/ 	.short	0x010a
        /*06a6*/ 	.byte	0xff
	.zero		1


	//   ....[89]....
        /*06a8*/ 	.word	0x00008e90
        /*06ac*/ 	.word	0x00000002
        /*06b0*/ 	.word	0x00000080
        /*06b4*/ 	.short	0x010a
        /*06b6*/ 	.byte	0xff
	.zero		1


	//   ....[90]....
        /*06b8*/ 	.word	0x00008ee0
        /*06bc*/ 	.word	0x00000002
        /*06c0*/ 	.word	0x00000070
        /*06c4*/ 	.short	0x010a
        /*06c6*/ 	.byte	0xff
	.zero		1


	//   ....[91]....
        /*06c8*/ 	.word	0x00008f40
        /*06cc*/ 	.word	0x00000000
        /*06d0*/ 	.word	0x00000080
        /*06d4*/ 	.short	0x010a
        /*06d6*/ 	.byte	0xff
	.zero		1


	//   ....[92]....
        /*06d8*/ 	.word	0x00008f90
        /*06dc*/ 	.word	0x00000000
        /*06e0*/ 	.word	0x00000070
        /*06e4*/ 	.short	0x010a
        /*06e6*/ 	.byte	0xff
	.zero		1


	//   ....[93]....
        /*06e8*/ 	.word	0x00008ff0
        /*06ec*/ 	.word	0x00000003
        /*06f0*/ 	.word	0x000000b0
        /*06f4*/ 	.short	0x010a
        /*06f6*/ 	.byte	0xff
	.zero		1


	//   ....[94]....
        /*06f8*/ 	.word	0x00009050
        /*06fc*/ 	.word	0x00000000
        /*0700*/ 	.word	0x00000000
        /*0704*/ 	.short	0x010a
        /*0706*/ 	.byte	0xff
	.zero		1


	//   ....[95]....
        /*0708*/ 	.word	0x000090b0
        /*070c*/ 	.word	0x00000000
        /*0710*/ 	.word	0x00000000
        /*0714*/ 	.short	0x010a
        /*0716*/ 	.byte	0xff
	.zero		1


	//   ....[96]....
        /*0718*/ 	.word	0x00009110
        /*071c*/ 	.word	0x00000000
        /*0720*/ 	.word	0x00000000
        /*0724*/ 	.short	0x010a
        /*0726*/ 	.byte	0xff
	.zero		1


	//   ....[97]....
        /*0728*/ 	.word	0x00009170
        /*072c*/ 	.word	0x00000000
        /*0730*/ 	.word	0x00000000
        /*0734*/ 	.short	0x010a
        /*0736*/ 	.byte	0xff
	.zero		1


	//   ....[98]....
        /*0738*/ 	.word	0x000091d0
        /*073c*/ 	.word	0x00000000
        /*0740*/ 	.word	0x00000000
        /*0744*/ 	.short	0x010a
        /*0746*/ 	.byte	0xff
	.zero		1


	//   ....[99]....
        /*0748*/ 	.word	0x00009220
        /*074c*/ 	.word	0x00000003
        /*0750*/ 	.word	0x00000070
        /*0754*/ 	.short	0x010a
        /*0756*/ 	.byte	0xff
	.zero		1


	//   ....[100]....
        /*0758*/ 	.word	0x00009280
        /*075c*/ 	.word	0x00000000
        /*0760*/ 	.word	0x00000068
        /*0764*/ 	.short	0x010a
        /*0766*/ 	.byte	0xff
	.zero		1


	//   ....[101]....
        /*0768*/ 	.word	0x000092e0
        /*076c*/ 	.word	0x00000003
        /*0770*/ 	.word	0x00000058
        /*0774*/ 	.short	0x010a
        /*0776*/ 	.byte	0xff
	.zero		1


	//   ....[102]....
        /*0778*/ 	.word	0x00009340
        /*077c*/ 	.word	0x00000000
        /*0780*/ 	.word	0x00000070
        /*0784*/ 	.short	0x010a
        /*0786*/ 	.byte	0xff
	.zero		1


	//   ....[103]....
        /*0788*/ 	.word	0x000093a0
        /*078c*/ 	.word	0x00000000
        /*0790*/ 	.word	0x00000050
        /*0794*/ 	.short	0x010a
        /*0796*/ 	.byte	0xff
	.zero		1


	//   ....[104]....
        /*0798*/ 	.word	0x000093f0
        /*079c*/ 	.word	0x00000016
        /*07a0*/ 	.word	0x00000090
        /*07a4*/ 	.short	0x010a
        /*07a6*/ 	.byte	0xff
	.zero		1


	//----- nvinfo : EIATTR_NUM_MBARRIERS
	.align		4
.L_47:
        /*07a8*/ 	.byte	0x03, 0x38
        /*07aa*/ 	.short	0x001e


	//----- nvinfo : EIATTR_EXIT_INSTR_OFFSETS
	.align		4
        /*07ac*/ 	.byte	0x04, 0x1c
        /*07ae*/ 	.short	(.L_49 - .L_48)


	//   ....[0]....
.L_48:
        /*07b0*/ 	.word	0x000028e0


	//   ....[1]....
        /*07b4*/ 	.word	0x00002dd0


	//   ....[2]....
        /*07b8*/ 	.word	0x00002e30


	//   ....[3]....
        /*07bc*/ 	.word	0x00003d90


	//   ....[4]....
        /*07c0*/ 	.word	0x00004c60


	//   ....[5]....
        /*07c4*/ 	.word	0x00004ca0


	//   ....[6]....
        /*07c8*/ 	.word	0x00008b40


	//----- nvinfo : EIATTR_MAX_THREADS
	.align		4
.L_49:
        /*07cc*/ 	.byte	0x04, 0x05
        /*07ce*/ 	.short	(.L_51 - .L_50)
.L_50:
        /*07d0*/ 	.word	0x00000100
        /*07d4*/ 	.word	0x00000001
        /*07d8*/ 	.word	0x00000001


	//----- nvinfo : EIATTR_CRS_STACK_SIZE
	.align		4
.L_51:
        /*07dc*/ 	.byte	0x04, 0x1e
        /*07de*/ 	.short	(.L_53 - .L_52)
.L_52:
        /*07e0*/ 	.word	0x00000000


	//----- nvinfo : EIATTR_CBANK_PARAM_SIZE
	.align		4
.L_53:
        /*07e4*/ 	.byte	0x03, 0x19
        /*07e6*/ 	.short	0x0800


	//----- nvinfo : EIATTR_PARAM_CBANK
	.align		4
        /*07e8*/ 	.byte	0x04, 0x0a
        /*07ea*/ 	.short	(.L_55 - .L_54)
	.align		4
.L_54:
        /*07ec*/ 	.word	index@(.nv.constant0._ZN7cutlass13device_kernelINS_4gemm6kernel13GemmUniversalIN4cute5tupleIJiiiiEEENS1_10collective13CollectiveMmaINS1_35MainloopSm100TmaUmmaWarpSpecializedILi5ELi2ELi4ENS5_IJNS4_1CILi2EEENSA_ILi1EEESC_EEEEENS5_IJNSA_ILi64EEENSA_ILi224EEENSA_ILi128EEEEEENS_12float_e4m3_tENS5_IJlSC_lEEESJ_SK_NS4_8TiledMMAINS4_8MMA_AtomIJNS4_10MMA_TraitsINS4_19SM100_MMA_F8F6F4_SSEJSJ_SJ_fSF_SG_NS4_17integral_constantINS4_4UMMA5MajorELSR_0EEESS_NSP_INSQ_7ScaleInELST_0EEESU_EEEEEENS4_6LayoutINS5_IJSC_SC_SC_EEENS5_IJNSA_ILi0EEESZ_SZ_EEEEENS5_IJNS4_10UnderscoreES12_S12_EEEEENS4_13SM90_TMA_LOADENS4_14ComposedLayoutINS4_7SwizzleILi3ELi4ELi3EEENS4_18smem_ptr_flag_bitsILi8EEENSX_INS5_IJNSA_ILi8EEESH_EEENS5_IJSH_SC_EEEEEEEvNS4_8identityENS4_23SM90_TMA_LOAD_MULTICASTES1F_vS1G_EENS_8epilogue10collective18CollectiveEpilogueINS1J_23Sm100TmaWarpSpecializedILi1ELi1ELi112ELb0ELb0EEEJSI_NS5_IJNSX_ISF_SC_EENSX_ISG_SC_EEEEESJ_SK_SJ_SK_NS1J_6fusion15FusionCallbacksIS1N_NS1R_17LinearCombinationISJ_fSJ_fLNS_15FloatRoundStyleE2EEESI_S1Q_JEEENS4_5SM1004TMEM4LOAD26SM100_TMEM_LOAD_16dp32b16xES15_NS16_INS17_ILi1ELi4ELi3EEES1A_NSX_INS5_IJS1B_NSA_ILi32EEEEEENS5_IJS22_SC_EEEEEEENS4_39AutoVectorizingCopyWithAssumedAlignmentILi128EEENS4_14SM90_TMA_STOREES26_S28_S28_EEEvvEEEEvNT_6ParamsE)
        /*07f0*/ 	.short	0x0380
        /*07f2*/ 	.short	0x0800


	//----- nvinfo : EIATTR_SW_WAR
	.align		4
.L_55:
        /*07f4*/ 	.byte	0x04, 0x36
        /*07f6*/ 	.short	(.L_57 - .L_56)
.L_56:
        /*07f8*/ 	.word	0x00000008
.L_57:


//--------------------- .nv.callgraph             --------------------------
	.section	.nv.callgraph,"",@"SHT_CUDA_CALLGRAPH"
	.align	4
	.sectionentsize	8
	.align		4
        /*0000*/ 	.word	0x00000000
	.align		4
        /*0004*/ 	.word	0xffffffff
	.align		4
        /*0008*/ 	.word	index@(_ZN7cutlass13device_kernelINS_4gemm6kernel13GemmUniversalIN4cute5tupleIJiiiiEEENS1_10collective13CollectiveMmaINS1_35MainloopSm100TmaUmmaWarpSpecializedILi5ELi2ELi4ENS5_IJNS4_1CILi2EEENSA_ILi1EEESC_EEEEENS5_IJNSA_ILi64EEENSA_ILi224EEENSA_ILi128EEEEEENS_12float_e4m3_tENS5_IJlSC_lEEESJ_SK_NS4_8TiledMMAINS4_8MMA_AtomIJNS4_10MMA_TraitsINS4_19SM100_MMA_F8F6F4_SSEJSJ_SJ_fSF_SG_NS4_17integral_constantINS4_4UMMA5MajorELSR_0EEESS_NSP_INSQ_7ScaleInELST_0EEESU_EEEEEENS4_6LayoutINS5_IJSC_SC_SC_EEENS5_IJNSA_ILi0EEESZ_SZ_EEEEENS5_IJNS4_10UnderscoreES12_S12_EEEEENS4_13SM90_TMA_LOADENS4_14ComposedLayoutINS4_7SwizzleILi3ELi4ELi3EEENS4_18smem_ptr_flag_bitsILi8EEENSX_INS5_IJNSA_ILi8EEESH_EEENS5_IJSH_SC_EEEEEEEvNS4_8identityENS4_23SM90_TMA_LOAD_MULTICASTES1F_vS1G_EENS_8epilogue10collective18CollectiveEpilogueINS1J_23Sm100TmaWarpSpecializedILi1ELi1ELi112ELb0ELb0EEEJSI_NS5_IJNSX_ISF_SC_EENSX_ISG_SC_EEEEESJ_SK_SJ_SK_NS1J_6fusion15FusionCallbacksIS1N_NS1R_17LinearCombinationISJ_fSJ_fLNS_15FloatRoundStyleE2EEESI_S1Q_JEEENS4_5SM1004TMEM4LOAD26SM100_TMEM_LOAD_16dp32b16xES15_NS16_INS17_ILi1ELi4ELi3EEES1A_NSX_INS5_IJS1B_NSA_ILi32EEEEEENS5_IJS22_SC_EEEEEEENS4_39AutoVectorizingCopyWithAssumedAlignmentILi128EEENS4_14SM90_TMA_STOREES26_S28_S28_EEEvvEEEEvNT_6ParamsE)
	.align		4
        /*000c*/ 	.word	index@(__assertfail)
	.align		4
        /*0010*/ 	.word	0x00000000
	.align		4
        /*0014*/ 	.word	0xfffffffe
	.align		4
        /*0018*/ 	.word	0x00000000
	.align		4
        /*001c*/ 	.word	0xfffffffd
	.align		4
        /*0020*/ 	.word	0x00000000
	.align		4
        /*0024*/ 	.word	0xfffffffc


//--------------------- .nv.constant4             --------------------------
	.section	.nv.constant4,"a",@progbits
	.align	8
	.align		8
.nv.constant4:
        /*0000*/ 	.dword	__assertfail
	.align		8
        /*0008*/ 	.dword	__unnamed_1
	.align		8
        /*0010*/ 	.dword	__unnamed_2
	.align		8
        /*0018*/ 	.dword	_ZN40_INTERNAL_a1923ece_4_k_cu_06809e1d_233484cuda3std3__45__cpo5beginE
	.align		8
        /*0020*/ 	.dword	_ZN40_INTERNAL_a1923ece_4_k_cu_06809e1d_233484cuda3std3__45__cpo3endE
	.align		8
        /*0028*/ 	.dword	_ZN40_INTERNAL_a1923ece_4_k_cu_06809e1d_233484cuda3std3__45__cpo6cbeginE
	.align		8
        /*0030*/ 	.dword	_ZN40_INTERNAL_a1923ece_4_k_cu_06809e1d_233484cuda3std3__45__cpo4cendE
	.align		8
        /*0038*/ 	.dword	_ZN40_INTERNAL_a1923ece_4_k_cu_06809e1d_233484cuda3std3__442_GLOBAL__N__a1923ece_4_k_cu_06809e1d_233486ignoreE
	.align		8
        /*0040*/ 	.dword	_ZN40_INTERNAL_a1923ece_4_k_cu_06809e1d_233484cuda3std3__419piecewise_constructE
	.align		8
        /*0048*/ 	.dword	_ZN40_INTERNAL_a1923ece_4_k_cu_06809e1d_233484cuda3std3__48in_placeE
	.align		8
        /*0050*/ 	.dword	_ZN40_INTERNAL_a1923ece_4_k_cu_06809e1d_233484cuda3std6ranges3__45__cpo4swapE
	.align		8
        /*0058*/ 	.dword	_ZN40_INTERNAL_a1923ece_4_k_cu_06809e1d_233484cuda3std6ranges3__45__cpo9iter_moveE
	.align		8
        /*0060*/ 	.dword	_ZN40_INTERNAL_a1923ece_4_k_cu_06809e1d_233484cute7productE
	.align		8
        /*0068*/ 	.dword	_ZN40_INTERNAL_a1923ece_4_k_cu_06809e1d_233484cute1_E
	.align		8
        /*0070*/ 	.dword	$str$25
	.align		8
        /*0078*/ 	.dword	$str$26
	.align		8
        /*0080*/ 	.dword	$str$27
	.align		8
        /*0088*/ 	.dword	$str$28


//--------------------- .text._ZN7cutlass13device_kernelINS_4gemm6kernel13GemmUniversalIN4cute5tupleIJiiiiEEENS1_10collective13CollectiveMmaINS1_35MainloopSm100TmaUmmaWarpSpecializedILi5ELi2ELi4ENS5_IJNS4_1CILi2EEENSA_ILi1EEESC_EEEEENS5_IJNSA_ILi64EEENSA_ILi224EEENSA_ILi128EEEEEENS_12float_e4m3_tENS5_IJlSC_lEEESJ_SK_NS4_8TiledMMAINS4_8MMA_AtomIJNS4_10MMA_TraitsINS4_19SM100_MMA_F8F6F4_SSEJSJ_SJ_fSF_SG_NS4_17integral_constantINS4_4UMMA5MajorELSR_0EEESS_NSP_INSQ_7ScaleInELST_0EEESU_EEEEEENS4_6LayoutINS5_IJSC_SC_SC_EEENS5_IJNSA_ILi0EEESZ_SZ_EEEEENS5_IJNS4_10UnderscoreES12_S12_EEEEENS4_13SM90_TMA_LOADENS4_14ComposedLayoutINS4_7SwizzleILi3ELi4ELi3EEENS4_18smem_ptr_flag_bitsILi8EEENSX_INS5_IJNSA_ILi8EEESH_EEENS5_IJSH_SC_EEEEEEEvNS4_8identityENS4_23SM90_TMA_LOAD_MULTICASTES1F_vS1G_EENS_8epilogue10collective18CollectiveEpilogueINS1J_23Sm100TmaWarpSpecializedILi1ELi1ELi112ELb0ELb0EEEJSI_NS5_IJNSX_ISF_SC_EENSX_ISG_SC_EEEEESJ_SK_SJ_SK_NS1J_6fusion15FusionCallbacksIS1N_NS1R_17LinearCombinationISJ_fSJ_fLNS_15FloatRoundStyleE2EEESI_S1Q_JEEENS4_5SM1004TMEM4LOAD26SM100_TMEM_LOAD_16dp32b16xES15_NS16_INS17_ILi1ELi4ELi3EEES1A_NSX_INS5_IJS1B_NSA_ILi32EEEEEENS5_IJS22_SC_EEEEEEENS4_39AutoVectorizingCopyWithAssumedAlignmentILi128EEENS4_14SM90_TMA_STOREES26_S28_S28_EEEvvEEEEvNT_6ParamsE --------------------------
	.section	.text._ZN7cutlass13device_kernelINS_4gemm6kernel13GemmUniversalIN4cute5tupleIJiiiiEEENS1_10collective13CollectiveMmaINS1_35MainloopSm100TmaUmmaWarpSpecializedILi5ELi2ELi4ENS5_IJNS4_1CILi2EEENSA_ILi1EEESC_EEEEENS5_IJNSA_ILi64EEENSA_ILi224EEENSA_ILi128EEEEEENS_12float_e4m3_tENS5_IJlSC_lEEESJ_SK_NS4_8TiledMMAINS4_8MMA_AtomIJNS4_10MMA_TraitsINS4_19SM100_MMA_F8F6F4_SSEJSJ_SJ_fSF_SG_NS4_17integral_constantINS4_4UMMA5MajorELSR_0EEESS_NSP_INSQ_7ScaleInELST_0EEESU_EEEEEENS4_6LayoutINS5_IJSC_SC_SC_EEENS5_IJNSA_ILi0EEESZ_SZ_EEEEENS5_IJNS4_10UnderscoreES12_S12_EEEEENS4_13SM90_TMA_LOADENS4_14ComposedLayoutINS4_7SwizzleILi3ELi4ELi3EEENS4_18smem_ptr_flag_bitsILi8EEENSX_INS5_IJNSA_ILi8EEESH_EEENS5_IJSH_SC_EEEEEEEvNS4_8identityENS4_23SM90_TMA_LOAD_MULTICASTES1F_vS1G_EENS_8epilogue10collective18CollectiveEpilogueINS1J_23Sm100TmaWarpSpecializedILi1ELi1ELi112ELb0ELb0EEEJSI_NS5_IJNSX_ISF_SC_EENSX_ISG_SC_EEEEESJ_SK_SJ_SK_NS1J_6fusion15FusionCallbacksIS1N_NS1R_17LinearCombinationISJ_fSJ_fLNS_15FloatRoundStyleE2EEESI_S1Q_JEEENS4_5SM1004TMEM4LOAD26SM100_TMEM_LOAD_16dp32b16xES15_NS16_INS17_ILi1ELi4ELi3EEES1A_NSX_INS5_IJS1B_NSA_ILi32EEEEEENS5_IJS22_SC_EEEEEEENS4_39AutoVectorizingCopyWithAssumedAlignmentILi128EEENS4_14SM90_TMA_STOREES26_S28_S28_EEEvvEEEEvNT_6ParamsE,"ax",@progbits
	.align	128
.text._ZN7cutlass13device_kernelINS_4gemm6kernel13GemmUniversalIN4cute5tupleIJiiiiEEENS1_10collective13CollectiveMmaINS1_35MainloopSm100TmaUmmaWarpSpecializedILi5ELi2ELi4ENS5_IJNS4_1CILi2EEENSA_ILi1EEESC_EEEEENS5_IJNSA_ILi64EEENSA_ILi224EEENSA_ILi128EEEEEENS_12float_e4m3_tENS5_IJlSC_lEEESJ_SK_NS4_8TiledMMAINS4_8MMA_AtomIJNS4_10MMA_TraitsINS4_19SM100_MMA_F8F6F4_SSEJSJ_SJ_fSF_SG_NS4_17integral_constantINS4_4UMMA5MajorELSR_0EEESS_NSP_INSQ_7ScaleInELST_0EEESU_EEEEEENS4_6LayoutINS5_IJSC_SC_SC_EEENS5_IJNSA_ILi0EEESZ_SZ_EEEEENS5_IJNS4_10UnderscoreES12_S12_EEEEENS4_13SM90_TMA_LOADENS4_14ComposedLayoutINS4_7SwizzleILi3ELi4ELi3EEENS4_18smem_ptr_flag_bitsILi8EEENSX_INS5_IJNSA_ILi8EEESH_EEENS5_IJSH_SC_EEEEEEEvNS4_8identityENS4_23SM90_TMA_LOAD_MULTICASTES1F_vS1G_EENS_8epilogue10collective18CollectiveEpilogueINS1J_23Sm100TmaWarpSpecializedILi1ELi1ELi112ELb0ELb0EEEJSI_NS5_IJNSX_ISF_SC_EENSX_ISG_SC_EEEEESJ_SK_SJ_SK_NS1J_6fusion15FusionCallbacksIS1N_NS1R_17LinearCombinationISJ_fSJ_fLNS_15FloatRoundStyleE2EEESI_S1Q_JEEENS4_5SM1004TMEM4LOAD26SM100_TMEM_LOAD_16dp32b16xES15_NS16_INS17_ILi1ELi4ELi3EEES1A_NSX_INS5_IJS1B_NSA_ILi32EEEEEENS5_IJS22_SC_EEEEEEENS4_39AutoVectorizingCopyWithAssumedAlignmentILi128EEENS4_14SM90_TMA_STOREES26_S28_S28_EEEvvEEEEvNT_6ParamsE:
        .type           _ZN7cutlass13device_kernelINS_4gemm6kernel13GemmUniversalIN4cute5tupleIJiiiiEEENS1_10collective13CollectiveMmaINS1_35MainloopSm100TmaUmmaWarpSpecializedILi5ELi2ELi4ENS5_IJNS4_1CILi2EEENSA_ILi1EEESC_EEEEENS5_IJNSA_ILi64EEENSA_ILi224EEENSA_ILi128EEEEEENS_12float_e4m3_tENS5_IJlSC_lEEESJ_SK_NS4_8TiledMMAINS4_8MMA_AtomIJNS4_10MMA_TraitsINS4_19SM100_MMA_F8F6F4_SSEJSJ_SJ_fSF_SG_NS4_17integral_constantINS4_4UMMA5MajorELSR_0EEESS_NSP_INSQ_7ScaleInELST_0EEESU_EEEEEENS4_6LayoutINS5_IJSC_SC_SC_EEENS5_IJNSA_ILi0EEESZ_SZ_EEEEENS5_IJNS4_10UnderscoreES12_S12_EEEEENS4_13SM90_TMA_LOADENS4_14ComposedLayoutINS4_7SwizzleILi3ELi4ELi3EEENS4_18smem_ptr_flag_bitsILi8EEENSX_INS5_IJNSA_ILi8EEESH_EEENS5_IJSH_SC_EEEEEEEvNS4_8identityENS4_23SM90_TMA_LOAD_MULTICASTES1F_vS1G_EENS_8epilogue10collective18CollectiveEpilogueINS1J_23Sm100TmaWarpSpecializedILi1ELi1ELi112ELb0ELb0EEEJSI_NS5_IJNSX_ISF_SC_EENSX_ISG_SC_EEEEESJ_SK_SJ_SK_NS1J_6fusion15FusionCallbacksIS1N_NS1R_17LinearCombinationISJ_fSJ_fLNS_15FloatRoundStyleE2EEESI_S1Q_JEEENS4_5SM1004TMEM4LOAD26SM100_TMEM_LOAD_16dp32b16xES15_NS16_INS17_ILi1ELi4ELi3EEES1A_NSX_INS5_IJS1B_NSA_ILi32EEEEEENS5_IJS22_SC_EEEEEEENS4_39AutoVectorizingCopyWithAssumedAlignmentILi128EEENS4_14SM90_TMA_STOREES26_S28_S28_EEEvvEEEEvNT_6ParamsE,@function
        .size           _ZN7cutlass13device_kernelINS_4gemm6kernel13GemmUniversalIN4cute5tupleIJiiiiEEENS1_10collective13CollectiveMmaINS1_35MainloopSm100TmaUmmaWarpSpecializedILi5ELi2ELi4ENS5_IJNS4_1CILi2EEENSA_ILi1EEESC_EEEEENS5_IJNSA_ILi64EEENSA_ILi224EEENSA_ILi128EEEEEENS_12float_e4m3_tENS5_IJlSC_lEEESJ_SK_NS4_8TiledMMAINS4_8MMA_AtomIJNS4_10MMA_TraitsINS4_19SM100_MMA_F8F6F4_SSEJSJ_SJ_fSF_SG_NS4_17integral_constantINS4_4UMMA5MajorELSR_0EEESS_NSP_INSQ_7ScaleInELST_0EEESU_EEEEEENS4_6LayoutINS5_IJSC_SC_SC_EEENS5_IJNSA_ILi0EEESZ_SZ_EEEEENS5_IJNS4_10UnderscoreES12_S12_EEEEENS4_13SM90_TMA_LOADENS4_14ComposedLayoutINS4_7SwizzleILi3ELi4ELi3EEENS4_18smem_ptr_flag_bitsILi8EEENSX_INS5_IJNSA_ILi8EEESH_EEENS5_IJSH_SC_EEEEEEEvNS4_8identityENS4_23SM90_TMA_LOAD_MULTICASTES1F_vS1G_EENS_8epilogue10collective18CollectiveEpilogueINS1J_23Sm100TmaWarpSpecializedILi1ELi1ELi112ELb0ELb0EEEJSI_NS5_IJNSX_ISF_SC_EENSX_ISG_SC_EEEEESJ_SK_SJ_SK_NS1J_6fusion15FusionCallbacksIS1N_NS1R_17LinearCombinationISJ_fSJ_fLNS_15FloatRoundStyleE2EEESI_S1Q_JEEENS4_5SM1004TMEM4LOAD26SM100_TMEM_LOAD_16dp32b16xES15_NS16_INS17_ILi1ELi4ELi3EEES1A_NSX_INS5_IJS1B_NSA_ILi32EEEEEENS5_IJS22_SC_EEEEEEENS4_39AutoVectorizingCopyWithAssumedAlignmentILi128EEENS4_14SM90_TMA_STOREES26_S28_S28_EEEvvEEEEvNT_6ParamsE,(.L_x_144 - _ZN7cutlass13device_kernelINS_4gemm6kernel13GemmUniversalIN4cute5tupleIJiiiiEEENS1_10collective13CollectiveMmaINS1_35MainloopSm100TmaUmmaWarpSpecializedILi5ELi2ELi4ENS5_IJNS4_1CILi2EEENSA_ILi1EEESC_EEEEENS5_IJNSA_ILi64EEENSA_ILi224EEENSA_ILi128EEEEEENS_12float_e4m3_tENS5_IJlSC_lEEESJ_SK_NS4_8TiledMMAINS4_8MMA_AtomIJNS4_10MMA_TraitsINS4_19SM100_MMA_F8F6F4_SSEJSJ_SJ_fSF_SG_NS4_17integral_constantINS4_4UMMA5MajorELSR_0EEESS_NSP_INSQ_7ScaleInELST_0EEESU_EEEEEENS4_6LayoutINS5_IJSC_SC_SC_EEENS5_IJNSA_ILi0EEESZ_SZ_EEEEENS5_IJNS4_10UnderscoreES12_S12_EEEEENS4_13SM90_TMA_LOADENS4_14ComposedLayoutINS4_7SwizzleILi3ELi4ELi3EEENS4_18smem_ptr_flag_bitsILi8EEENSX_INS5_IJNSA_ILi8EEESH_EEENS5_IJSH_SC_EEEEEEEvNS4_8identityENS4_23SM90_TMA_LOAD_MULTICASTES1F_vS1G_EENS_8epilogue10collective18CollectiveEpilogueINS1J_23Sm100TmaWarpSpecializedILi1ELi1ELi112ELb0ELb0EEEJSI_NS5_IJNSX_ISF_SC_EENSX_ISG_SC_EEEEESJ_SK_SJ_SK_NS1J_6fusion15FusionCallbacksIS1N_NS1R_17LinearCombinationISJ_fSJ_fLNS_15FloatRoundStyleE2EEESI_S1Q_JEEENS4_5SM1004TMEM4LOAD26SM100_TMEM_LOAD_16dp32b16xES15_NS16_INS17_ILi1ELi4ELi3EEES1A_NSX_INS5_IJS1B_NSA_ILi32EEEEEENS5_IJS22_SC_EEEEEEENS4_39AutoVectorizingCopyWithAssumedAlignmentILi128EEENS4_14SM90_TMA_STOREES26_S28_S28_EEEvvEEEEvNT_6ParamsE)
        .other          _ZN7cutlass13device_kernelINS_4gemm6kernel13GemmUniversalIN4cute5tupleIJiiiiEEENS1_10collective13CollectiveMmaINS1_35MainloopSm100TmaUmmaWarpSpecializedILi5ELi2ELi4ENS5_IJNS4_1CILi2EEENSA_ILi1EEESC_EEEEENS5_IJNSA_ILi64EEENSA_ILi224EEENSA_ILi128EEEEEENS_12float_e4m3_tENS5_IJlSC_lEEESJ_SK_NS4_8TiledMMAINS4_8MMA_AtomIJNS4_10MMA_TraitsINS4_19SM100_MMA_F8F6F4_SSEJSJ_SJ_fSF_SG_NS4_17integral_constantINS4_4UMMA5MajorELSR_0EEESS_NSP_INSQ_7ScaleInELST_0EEESU_EEEEEENS4_6LayoutINS5_IJSC_SC_SC_EEENS5_IJNSA_ILi0EEESZ_SZ_EEEEENS5_IJNS4_10UnderscoreES12_S12_EEEEENS4_13SM90_TMA_LOADENS4_14ComposedLayoutINS4_7SwizzleILi3ELi4ELi3EEENS4_18smem_ptr_flag_bitsILi8EEENSX_INS5_IJNSA_ILi8EEESH_EEENS5_IJSH_SC_EEEEEEEvNS4_8identityENS4_23SM90_TMA_LOAD_MULTICASTES1F_vS1G_EENS_8epilogue10collective18CollectiveEpilogueINS1J_23Sm100TmaWarpSpecializedILi1ELi1ELi112ELb0ELb0EEEJSI_NS5_IJNSX_ISF_SC_EENSX_ISG_SC_EEEEESJ_SK_SJ_SK_NS1J_6fusion15FusionCallbacksIS1N_NS1R_17LinearCombinationISJ_fSJ_fLNS_15FloatRoundStyleE2EEESI_S1Q_JEEENS4_5SM1004TMEM4LOAD26SM100_TMEM_LOAD_16dp32b16xES15_NS16_INS17_ILi1ELi4ELi3EEES1A_NSX_INS5_IJS1B_NSA_ILi32EEEEEENS5_IJS22_SC_EEEEEEENS4_39AutoVectorizingCopyWithAssumedAlignmentILi128EEENS4_14SM90_TMA_STOREES26_S28_S28_EEEvvEEEEvNT_6ParamsE,@"STO_CUDA_ENTRY STV_DEFAULT"
_ZN7cutlass13device_kernelINS_4gemm6kernel13GemmUniversalIN4cute5tupleIJiiiiEEENS1_10collective13CollectiveMmaINS1_35MainloopSm100TmaUmmaWarpSpecializedILi5ELi2ELi4ENS5_IJNS4_1CILi2EEENSA_ILi1EEESC_EEEEENS5_IJNSA_ILi64EEENSA_ILi224EEENSA_ILi128EEEEEENS_12float_e4m3_tENS5_IJlSC_lEEESJ_SK_NS4_8TiledMMAINS4_8MMA_AtomIJNS4_10MMA_TraitsINS4_19SM100_MMA_F8F6F4_SSEJSJ_SJ_fSF_SG_NS4_17integral_constantINS4_4UMMA5MajorELSR_0EEESS_NSP_INSQ_7ScaleInELST_0EEESU_EEEEEENS4_6LayoutINS5_IJSC_SC_SC_EEENS5_IJNSA_ILi0EEESZ_SZ_EEEEENS5_IJNS4_10UnderscoreES12_S12_EEEEENS4_13SM90_TMA_LOADENS4_14ComposedLayoutINS4_7SwizzleILi3ELi4ELi3EEENS4_18smem_ptr_flag_bitsILi8EEENSX_INS5_IJNSA_ILi8EEESH_EEENS5_IJSH_SC_EEEEEEEvNS4_8identityENS4_23SM90_TMA_LOAD_MULTICASTES1F_vS1G_EENS_8epilogue10collective18CollectiveEpilogueINS1J_23Sm100TmaWarpSpecializedILi1ELi1ELi112ELb0ELb0EEEJSI_NS5_IJNSX_ISF_SC_EENSX_ISG_SC_EEEEESJ_SK_SJ_SK_NS1J_6fusion15FusionCallbacksIS1N_NS1R_17LinearCombinationISJ_fSJ_fLNS_15FloatRoundStyleE2EEESI_S1Q_JEEENS4_5SM1004TMEM4LOAD26SM100_TMEM_LOAD_16dp32b16xES15_NS16_INS17_ILi1ELi4ELi3EEES1A_NSX_INS5_IJS1B_NSA_ILi32EEEEEENS5_IJS22_SC_EEEEEEENS4_39AutoVectorizingCopyWithAssumedAlignmentILi128EEENS4_14SM90_TMA_STOREES26_S28_S28_EEEvvEEEEvNT_6ParamsE:
[----:B------:R-:W1:Y:S01]  /*0000*/  LDC R1, c[0x0][0x37c] ;  /* 0x0000df00ff017b82 */ /* 0x000e620000000800 */
[----:B------:R-:W2:Y:S01]  /*0010*/  S2R R2, SR_TID.X ;  /* 0x0000000000027919 */ /* 0x000ea20000002100 */
[----:B------:R-:W3:Y:S01]  /*0020*/  LDCU.64 UR8, c[0x0][0x890] ;  /* 0x00011200ff0877ac */ /* 0x000ee20008000a00 */
[----:B------:R-:W-:Y:S02]  /*0030*/  PRMT R231, RZ, 0x7610, R231 ;  /* 0x00007610ffe77816 */ /* 0x000fe400000000e7 */
[----:B------:R-:W-:Y:S01]  /*0040*/  ELECT P3, URZ, PT ;  /* 0x0000000000ff782f */ /* 0x000fe20003860000 */
[----:B---3--:R-:W-:-:S04]  /*0050*/  UISETP.NE.U32.AND UP0, UPT, UR8, URZ, UPT ;  /* 0x000000ff0800728c */ /* 0x008fc8000bf05070 */
[----:B------:R-:W-:Y:S01]  /*0060*/  UISETP.NE.AND.EX UP0, UPT, UR9, URZ, UPT, UP0 ;  /* 0x000000ff0900728c */ /* 0x000fe2000bf05300 */
[----:B--2---:R-:W-:-:S05]  /*0070*/  SHF.R.U32.HI R236, RZ, 0x5, R2 ;  /* 0x00000005ffec7819 */ /* 0x004fca0000011602 */
[----:B------:R-:W2:Y:S02]  /*0080*/  SHFL.IDX PT, R0, R236, RZ, 0x1f ;  /* 0x00001fffec007589 */ /* 0x000ea400000e0000 */
[----:B--2---:R-:W-:Y:S01]  /*0090*/  R2UR UR20, R0 ;  /* 0x00000000001472ca */ /* 0x004fe200000e0000 */
[----:B-1----:R-:W-:-:S14]  /*00a0*/  BRA.U UP0, `(.L_x_0) ;  /* 0x0000000100307547 */ /* 0x002fdc000b800000 */
[----:B------:R-:W1:Y:S02]  /*00b0*/  LDCU.64 UR4, c[0x0][0x888] ;  /* 0x00011100ff0477ac */ /* 0x000e640008000a00 */
[----:B-1----:R-:W-:-:S04]  /*00c0*/  UISETP.NE.U32.AND UP0, UPT, UR4, URZ, UPT ;  /* 0x000000ff0400728c */ /* 0x002fc8000bf05070 */
[----:B------:R-:W-:-:S09]  /*00d0*/  UISETP.NE.AND.EX UP0, UPT, UR5, URZ, UPT, UP0 ;  /* 0x000000ff0500728c */ /* 0x000fd2000bf05300 */
[----:B------:R-:W-:Y:S05]  /*00e0*/  BRA.U !UP0, `(.L_x_1) ;  /* 0x0000000108147547 */ /* 0x000fea000b800000 */
[----:B------:R-:W1:Y:S01]  /*00f0*/  LDC.64 R4, c[0x0][0x888] ;  /* 0x00022200ff047b82 */ /* 0x000e620000000a00 */
[----:B------:R-:W1:Y:S02]  /*0100*/  LDCU.64 UR4, c[0x0][0x358] ;  /* 0x00006b00ff0477ac */ /* 0x000e640008000a00 */
[----:B-1----:R1:W5:Y:S01]  /*0110*/  LDG.E R123, desc[UR4][R4.64] ;  /* 0x00000004047b7981 */ /* 0x002362000c1e1900 */
[----:B------:R-:W-:Y:S01]  /*0120*/  HFMA2 R231, -RZ, RZ, 0, 5.9604644775390625e-08 ;  /* 0x00000001ffe77431 */ /* 0x000fe200000001ff */
[----:B------:R-:W-:Y:S05]  /*0130*/  BRA `(.L_x_0) ;  /* 0x00000000000c7947 */ /* 0x000fea0003800000 */
.L_x_1:
[----:B------:R-:W1:Y:S01]  /*0140*/  LDCU UR4, c[0x0][0x880] ;  /* 0x00011000ff0477ac */ /* 0x000e620008000800 */
[----:B------:R-:W-:Y:S01]  /*0150*/  HFMA2 R231, -RZ, RZ, 0, 5.9604644775390625e-08 ;  /* 0x00000001ffe77431 */ /* 0x000fe200000001ff */
[----:B-1----:R-:W-:-:S07]  /*0160*/  MOV R123, UR4 ;  /* 0x00000004007b7c02 */ /* 0x002fce0008000f00 */
.L_x_0:
[----:B------:R-:W2:Y:S02]  /*0170*/  LDCU.64 UR4, c[0x0][0x8b0] ;  /* 0x00011600ff0477ac */ /* 0x000ea40008000a00 */
[----:B--2---:R-:W-:-:S04]  /*0180*/  UISETP.NE.U32.AND UP0, UPT, UR4, URZ, UPT ;  /* 0x000000ff0400728c */ /* 0x004fc8000bf05070 */
[----:B------:R-:W-:-:S09]  /*0190*/  UISETP.NE.AND.EX UP0, UPT, UR5, URZ, UPT, UP0 ;  /* 0x000000ff0500728c */ /* 0x000fd2000bf05300 */
[----:B------:R-:W-:Y:S05]  /*01a0*/  BRA.U UP0, `(.L_x_2) ;  /* 0x0000000100287547 */ /* 0x000fea000b800000 */
[----:B------:R-:W2:Y:S02]  /*01b0*/  LDCU.64 UR4, c[0x0][0x8a8] ;  /* 0x00011500ff0477ac */ /* 0x000ea40008000a00 */
[----:B--2---:R-:W-:-:S04]  /*01c0*/  UISETP.NE.U32.AND UP0, UPT, UR4, URZ, UPT ;  /* 0x000000ff0400728c */ /* 0x004fc8000bf05070 */
[----:B------:R-:W-:-:S09]  /*01d0*/  UISETP.NE.AND.EX UP0, UPT, UR5, URZ, UPT, UP0 ;  /* 0x000000ff0500728c */ /* 0x000fd2000bf05300 */
[----:B------:R-:W-:Y:S05]  /*01e0*/  BRA.U !UP0, `(.L_x_3) ;  /* 0x0000000108107547 */ /* 0x000fea000b800000 */
[----:B-1----:R-:W1:Y:S01]  /*01f0*/  LDC.64 R4, c[0x0][0x8a8] ;  /* 0x00022a00ff047b82 */ /* 0x002e620000000a00 */
[----:B------:R-:W1:Y:S02]  /*0200*/  LDCU.64 UR4, c[0x0][0x358] ;  /* 0x00006b00ff0477ac */ /* 0x000e640008000a00 */
[----:B-1----:R2:W5:Y:S01]  /*0210*/  LDG.E R121, desc[UR4][R4.64] ;  /* 0x0000000404797981 */ /* 0x002562000c1e1900 */
[----:B------:R-:W-:Y:S05]  /*0220*/  BRA `(.L_x_2) ;  /* 0x0000000000087947 */ /* 0x000fea0003800000 */
.L_x_3:
[----:B------:R-:W2:Y:S02]  /*0230*/  LDCU UR4, c[0x0][0x8a0] ;  /* 0x00011400ff0477ac */ /* 0x000ea40008000800 */
[----:B--2---:R-:W-:Y:S02]  /*0240*/  MOV R121, UR4 ;  /* 0x0000000400797c02 */ /* 0x004fe40008000f00 */
.L_x_2:
[----:B------:R-:W-:Y:S01]  /*0250*/  IMAD.U32 R0, RZ, RZ, UR20 ;  /* 0x00000014ff007e24 */ /* 0x000fe2000f8e00ff */
[----:B------:R-:W-:Y:S04]  /*0260*/  BSSY.RECONVERGENT B0, `(.L_x_4) ;  /* 0x000000c000007945 */ /* 0x000fe80003800200 */
[C---:B------:R-:W-:Y:S02]  /*0270*/  ISETP.NE.OR P1, PT, R0.reuse, 0x1, !P3 ;  /* 0x000000010000780c */ /* 0x040fe40005f25670 */
[----:B------:R-:W-:-:S11]  /*0280*/  ISETP.NE.OR P0, PT, R0, 0x3, !P3 ;  /* 0x000000030000780c */ /* 0x000fd60005f05670 */
[----:B------:R-:W-:Y:S05]  /*0290*/  @P1 BRA `(.L_x_5) ;  /* 0x0000000000201947 */ /* 0x000fea0003800000 */
[----:B------:R-:W3:Y:S02]  /*02a0*/  LDCU.64 UR4, c[0x0][0x348] ;  /* 0x00006900ff0477ac */ /* 0x000ee40008000a00 */
[----:B---3--:R-:W-:Y:S02]  /*02b0*/  UIADD3 UR6, UP1, UPT, UR4, 0x80, URZ ;  /* 0x0000008004067890 */ /* 0x008fe4000ff3e0ff */
[----:B------:R-:W-:Y:S02]  /*02c0*/  UIADD3 UR4, UP0, UPT, UR4, 0x180, URZ ;  /* 0x0000018004047890 */ /* 0x000fe4000ff1e0ff */
[----:B------:R-:W-:Y:S02]  /*02d0*/  UIADD3.X UR7, UPT, UPT, URZ, UR5, URZ, UP1, !UPT ;  /* 0x00000005ff077290 */ /* 0x000fe40008ffe4ff */
[----:B------:R-:W-:-:S07]  /*02e0*/  UIADD3.X UR5, UPT, UPT, URZ, UR5, URZ, UP0, !UPT ;  /* 0x00000005ff057290 */ /* 0x000fce00087fe4ff */
[----:B------:R3:W-:Y:S02]  /*02f0*/  UTMACCTL.PF [UR6] ;  /* 0x00000000060079b9 */ /* 0x0007e40008040000 */
[----:B------:R3:W-:Y:S02]  /*0300*/  UTMACCTL.PF [UR4] ;  /* 0x00000000040079b9 */ /* 0x0007e40008040000 */
[----:B---3--:R-:W-:Y:S01]  /*0310*/  NOP ;  /* 0x0000000000007918 */ /* 0x008fe20000000000 */
.L_x_5:
[----:B------:R-:W-:Y:S05]  /*0320*/  BSYNC.RECONVERGENT B0 ;  /* 0x0000000000007941 */ /* 0x000fea0003800200 */
.L_x_4:
[----:B------:R-:W-:Y:S04]  /*0330*/  BSSY.RECONVERGENT B0, `(.L_x_6) ;  /* 0x000000a000007945 */ /* 0x000fe80003800200 */
        /* <DEDUP_REMOVED lines=9> */
.L_x_7:
[----:B------:R-:W-:Y:S05]  /*03d0*/  BSYNC.RECONVERGENT B0 ;  /* 0x0000000000007941 */ /* 0x000fea0003800200 */
.L_x_6:
[----:B------:R-:W3:Y:S01]  /*03e0*/  LDCU.64 UR4, c[0x0][0x888] ;  /* 0x00011100ff0477ac */ /* 0x000ee20008000a00 */
[----:B------:R-:W-:Y:S02]  /*03f0*/  UISETP.EQ.U32.AND UP1, UPT, UR8, URZ, UPT ;  /* 0x000000ff0800728c */ /* 0x000fe4000bf22070 */
[----:B------:R-:W-:Y:S02]  /*0400*/  UPLOP3.LUT UP3, UPT, UPT, UPT, UPT, 0x80, 0x8 ;  /* 0x000000000008789c */ /* 0x000fe40003f6f070 */
[----:B---3--:R-:W-:-:S04]  /*0410*/  UISETP.NE.U32.AND UP0, UPT, UR4, URZ, UPT ;  /* 0x000000ff0400728c */ /* 0x008fc8000bf05070 */
[----:B------:R-:W-:-:S04]  /*0420*/  UISETP.NE.AND.EX UP2, UPT, UR5, URZ, UPT, UP0 ;  /* 0x000000ff0500728c */ /* 0x000fc8000bf45300 */
[----:B------:R-:W-:-:S04]  /*0430*/  UISETP.EQ.OR.EX UP4, UPT, UR9, URZ, !UP2, UP1 ;  /* 0x000000ff0900728c */ /* 0x000fc8000d782710 */
[----:B------:R-:W-:-:S05]  /*0440*/  UP2UR UR58, UPR, URZ, 0x10 ;  /* 0x00000010ff3a7883 */ /* 0x000fca0008000000 */
[----:B------:R-:W-:Y:S07]  /*0450*/  BRA.U !UP4, `(.L_x_8) ;  /* 0x000000010c207547 */ /* 0x000fee000b800000 */
[----:B------:R-:W-:Y:S01]  /*0460*/  UISETP.NE.U32.AND UP1, UPT, UR8, URZ, UPT ;  /* 0x000000ff0800728c */ /* 0x000fe2000bf25070 */
[----:B-----5:R-:W-:Y:S01]  /*0470*/  FSETP.NEU.AND P0, PT, R123, RZ, PT ;  /* 0x000000ff7b00720b */ /* 0x020fe20003f0d000 */
[----:B------:R-:W-:Y:S02]  /*0480*/  USEL UR4, URZ, 0xffffffff, UP2 ;  /* 0xffffffffff047887 */ /* 0x000fe40009000000 */
[----:B------:R-:W-:-:S10]  /*0490*/  UISETP.NE.AND.EX UP1, UPT, UR9, URZ, UPT, UP1 ;  /* 0x000000ff0900728c */ /* 0x000fd4000bf25310 */
[----:B------:R-:W-:Y:S01]  /*04a0*/  VOTEU.ANY UP0, P0 ;  /* 0x0000000000ff7886 */ /* 0x000fe20000000100 */
[----:B------:R-:W-:-:S04]  /*04b0*/  @!UP1 USEL UR4, URZ, 0xffffffff, UP0 ;  /* 0xffffffffff049887 */ /* 0x000fc80008000000 */
[----:B------:R-:W-:-:S04]  /*04c0*/  ULOP3.LUT UR4, UR4, 0x1, URZ, 0xc0, !UPT ;  /* 0x0000000104047892 */ /* 0x000fc8000f8ec0ff */
[----:B------:R-:W-:-:S11]  /*04d0*/  UISETP.NE.U32.AND UP3, UPT, UR4, 0x1, UPT ;  /* 0x000000010400788c */ /* 0x000fd6000bf65070 */
.L_x_8:
[----:B------:R-:W3:Y:S01]  /*04e0*/  SHFL.IDX PT, R3, R236, RZ, 0x1f ;  /* 0x00001fffec037589 */ /* 0x000ee200000e0000 */
[----:B------:R-:W-:Y:S01]  /*04f0*/  UISETP.NE.AND UP5, UPT, UR20, 0x2, UPT ;  /* 0x000000021400788c */ /* 0x000fe2000bfa5270 */
[----:B---3--:R-:W-:-:S13]  /*0500*/  ISETP.NE.AND P0, PT, R3, RZ, PT ;  /* 0x000000ff0300720c */ /* 0x008fda0003f05270 */
[----:B------:R-:W-:Y:S05]  /*0510*/  @P0 BRA `(.L_x_9) ;  /* 0x0000000000600947 */ /* 0x000fea0003800000 */
[----:B------:R-:W3:Y:S01]  /*0520*/  S2UR UR4, SR_CgaCtaId ;  /* 0x00000000000479c3 */ /* 0x000ee20000008800 */
[----:B------:R-:W-:Y:S01]  /*0530*/  UMOV UR5, 0x400 ;  /* 0x0000040000057882 */ /* 0x000fe20000000000 */
[----:B------:R-:W-:Y:S01]  /*0540*/  UMOV UR8, 0x1 ;  /* 0x0000000100087882 */ /* 0x000fe20000000000 */
[----:B------:R-:W-:Y:S01]  /*0550*/  UMOV UR6, 0x2 ;  /* 0x0000000200067882 */ /* 0x000fe20000000000 */
[----:B------:R-:W-:-:S04]  /*0560*/  UIADD3 UR8, UPT, UPT, -UR8, 0x100000, URZ ;  /* 0x0010000008087890 */ /* 0x000fc8000fffe1ff */
[----:B------:R-:W-:Y:S02]  /*0570*/  USHF.L.U32 UR9, UR8, 0xb, URZ ;  /* 0x0000000b08097899 */ /* 0x000fe400080006ff */
[----:B------:R-:W-:Y:S02]  /*0580*/  USHF.L.U32 UR8, UR8, 0x1, URZ ;  /* 0x0000000108087899 */ /* 0x000fe400080006ff */
[----:B------:R-:W-:-:S04]  /*0590*/  UIADD3 UR6, UPT, UPT, -UR6, 0x100000, URZ ;  /* 0x0010000006067890 */ /* 0x000fc8000fffe1ff */
[----:B------:R-:W-:Y:S02]  /*05a0*/  USHF.L.U32 UR7, UR6, 0xb, URZ ;  /* 0x0000000b06077899 */ /* 0x000fe400080006ff */
[----:B------:R-:W-:Y:S01]  /*05b0*/  USHF.L.U32 UR6, UR6, 0x1, URZ ;  /* 0x0000000106067899 */ /* 0x000fe200080006ff */
[----:B------:R-:W-:Y:S01]  /*05c0*/  ELECT P0, URZ, PT ;  /* 0x0000000000ff782f */ /* 0x000fe20003800000 */
[----:B---3--:R-:W-:Y:S01]  /*05d0*/  ULEA UR4, UR4, UR5, 0x18 ;  /* 0x0000000504047291 */ /* 0x008fe2000f8ec0ff */
[----:B------:R-:W3:Y:S11]  /*05e0*/  FENCE.VIEW.ASYNC.S ;  /* 0x00000000000073c6 */ /* 0x000ef60000000000 */
[----:B---3--:R3:W4:Y:S01]  /*05f0*/  SYNCS.EXCH.64 URZ, [UR4], UR8 ;  /* 0x0000000804ff75b2 */ /* 0x0087220008000100 */
[----:B------:R3:W1:Y:S01]  /*0600*/  SYNCS.EXCH.64 URZ, [UR4+0x28], UR6 ;  /* 0x0000280604ff75b2 */ /* 0x0006620008000100 */
        /* <DEDUP_REMOVED lines=8> */
[----:B------:R-:W-:Y:S01]  /*0690*/  NOP ;  /* 0x0000000000007918 */ /* 0x000fe20000000000 */
.L_x_9:
[----:B------:R-:W2:Y:S01]  /*06a0*/  SHFL.IDX PT, R3, R236, RZ, 0x1f ;  /* 0x00001fffec037589 */ /* 0x000ea200000e0000 */
[----:B------:R-:W-:Y:S01]  /*06b0*/  NOP ;  /* 0x0000000000007918 */ /* 0x000fe20000000000 */
[----:B--2---:R-:W-:-:S13]  /*06c0*/  ISETP.NE.AND P0, PT, R3, 0x1, PT ;  /* 0x000000010300780c */ /* 0x004fda0003f05270 */
[----:B------:R-:W-:Y:S05]  /*06d0*/  @P0 BRA `(.L_x_10) ;  /* 0x0000000000400947 */ /* 0x000fea0003800000 */
[----:B---3--:R-:W2:Y:S01]  /*06e0*/  S2UR UR4, SR_CgaCtaId ;  /* 0x00000000000479c3 */ /* 0x008ea20000008800 */
        /* <DEDUP_REMOVED lines=10> */
[----:B--2---:R-:W-:Y:S01]  /*0790*/  ULEA UR4, UR4, UR5, 0x18 ;  /* 0x0000000504047291 */ /* 0x004fe2000f8ec0ff */
[----:B------:R-:W2:Y:S11]  /*07a0*/  FENCE.VIEW.ASYNC.S ;  /* 0x00000000000073c6 */ /* 0x000eb60000000000 */
[----:B--2---:R2:W3:Y:S01]  /*07b0*/  SYNCS.EXCH.64 URZ, [UR4+0x50], UR8 ;  /* 0x0000500804ff75b2 */ /* 0x0044e20008000100 */
[----:B------:R2:W1:Y:S01]  /*07c0*/  SYNCS.EXCH.64 URZ, [UR4+0x58], UR6 ;  /* 0x0000580604ff75b2 */ /* 0x0004620008000100 */
[----:B------:R-:W-:Y:S01]  /*07d0*/  NOP ;  /* 0x0000000000007918 */ /* 0x000fe20000000000 */
.L_x_10:
[----:B------:R-:W4:Y:S01]  /*07e0*/  SHFL.IDX PT, R3, R236, RZ, 0x1f ;  /* 0x00001fffec037589 */ /* 0x000f2200000e0000 */
[----:B------:R-:W-:Y:S01]  /*07f0*/  NOP ;  /* 0x0000000000007918 */ /* 0x000fe20000000000 */
[----:B----4-:R-:W-:-:S13]  /*0800*/  ISETP.NE.AND P0, PT, R3, 0x3, PT ;  /* 0x000000030300780c */ /* 0x010fda0003f05270 */
[----:B------:R-:W-:Y:S05]  /*0810*/  @P0 BRA `(.L_x_11) ;  /* 0x0000000000300947 */ /* 0x000fea0003800000 */
[----:B--23--:R-:W2:Y:S01]  /*0820*/  S2UR UR4, SR_CgaCtaId ;  /* 0x00000000000479c3 */ /* 0x00cea20000008800 */
[----:B------:R-:W-:Y:S01]  /*0830*/  UMOV UR6, 0x400 ;  /* 0x0000040000067882 */ /* 0x000fe20000000000 */
[----:B------:R-:W-:Y:S01]  /*0840*/  UMOV UR5, 0x20 ;  /* 0x0000002000057882 */ /* 0x000fe20000000000 */
[----:B------:R-:W-:Y:S01]  /*0850*/  ELECT P0, URZ, PT ;  /* 0x0000000000ff782f */ /* 0x000fe20003800000 */
[----:B--2---:R-:W-:Y:S02]  /*0860*/  ULEA UR6, UR4, UR6, 0x18 ;  /* 0x0000000604067291 */ /* 0x004fe4000f8ec0ff */
[----:B------:R-:W-:-:S04]  /*0870*/  UIADD3 UR4, UPT, UPT, -UR5, 0x100000, URZ ;  /* 0x0010000005047890 */ /* 0x000fc8000fffe1ff */
[----:B------:R-:W-:Y:S02]  /*0880*/  USHF.L.U32 UR5, UR4, 0xb, URZ ;  /* 0x0000000b04057899 */ /* 0x000fe400080006ff */
[----:B------:R-:W-:Y:S01]  /*0890*/  USHF.L.U32 UR4, UR4, 0x1, URZ ;  /* 0x0000000104047899 */ /* 0x000fe200080006ff */
[----:B------:R-:W2:Y:S11]  /*08a0*/  FENCE.VIEW.ASYNC.S ;  /* 0x00000000000073c6 */ /* 0x000eb60000000000 */
[----:B--2---:R4:W2:Y:S01]  /*08b0*/  SYNCS.EXCH.64 URZ, [UR6+0x60], UR4 ;  /* 0x0000600406ff75b2 */ /* 0x0048a20008000100 */
[----:B------:R4:W3:Y:S02]  /*08c0*/  SYNCS.EXCH.64 URZ, [UR6+0x68], UR4 ;  /* 0x0000680406ff75b2 */ /* 0x0008e40008000100 */
[----:B----4-:R-:W-:Y:S01]  /*08d0*/  NOP ;  /* 0x0000000000007918 */ /* 0x010fe20000000000 */
.L_x_11:
[----:B------:R-:W4:Y:S01]  /*08e0*/  SHFL.IDX PT, R3, R236, RZ, 0x1f ;  /* 0x00001fffec037589 */ /* 0x000f2200000e0000 */
[----:B------:R-:W-:Y:S01]  /*08f0*/  NOP ;  /* 0x0000000000007918 */ /* 0x000fe20000000000 */
[----:B----4-:R-:W-:-:S13]  /*0900*/  ISETP.NE.AND P0, PT, R3, 0x4, PT ;  /* 0x000000040300780c */ /* 0x010fda0003f05270 */
[----:B------:R-:W-:Y:S05]  /*0910*/  @P0 BRA `(.L_x_12) ;  /* 0x00000000004c0947 */ /* 0x000fea0003800000 */
[----:B--23--:R-:W2:Y:S01]  /*0920*/  S2UR UR6, SR_CgaCtaId ;  /* 0x00000000000679c3 */ /* 0x00cea20000008800 */
[----:B------:R-:W-:Y:S01]  /*0930*/  UMOV UR4, 0x1e0 ;  /* 0x000001e000047882 */ /* 0x000fe20000000000 */
[----:B------:R-:W-:Y:S01]  /*0940*/  UMOV UR5, 0x400 ;  /* 0x0000040000057882 */ /* 0x000fe20000000000 */
[----:B------:R-:W-:Y:S01]  /*0950*/  USEL UR4, UR4, 0x1a0, UP3 ;  /* 0x000001a004047887 */ /* 0x000fe20009800000 */
[----:B------:R-:W-:Y:S01]  /*0960*/  UMOV UR8, 0x1 ;  /* 0x0000000100087882 */ /* 0x000fe20000000000 */
[----:B------:R-:W-:Y:S01]  /*0970*/  ELECT P0, URZ, PT ;  /* 0x0000000000ff782f */ /* 0x000fe20003800000 */
[----:B------:R-:W-:-:S04]  /*0980*/  UIADD3 UR8, UPT, UPT, -UR8, 0x100000, URZ ;  /* 0x0010000008087890 */ /* 0x000fc8000fffe1ff */
[----:B------:R-:W-:Y:S02]  /*0990*/  USHF.L.U32 UR9, UR8, 0xb, URZ ;  /* 0x0000000b08097899 */ /* 0x000fe400080006ff */
[----:B------:R-:W-:Y:S02]  /*09a0*/  USHF.L.U32 UR8, UR8, 0x1, URZ ;  /* 0x0000000108087899 */ /* 0x000fe400080006ff */
[----:B--2---:R-:W-:Y:S02]  /*09b0*/  ULEA UR6, UR6, UR5, 0x18 ;  /* 0x0000000506067291 */ /* 0x004fe4000f8ec0ff */
[----:B------:R-:W-:-:S04]  /*09c0*/  UIADD3 UR4, UPT, UPT, -UR4, 0x100000, URZ ;  /* 0x0010000004047890 */ /* 0x000fc8000fffe1ff */
[----:B------:R-:W-:Y:S02]  /*09d0*/  USHF.L.U32 UR5, UR4, 0xb, URZ ;  /* 0x0000000b04057899 */ /* 0x000fe400080006ff */
[----:B------:R-:W-:Y:S01]  /*09e0*/  USHF.L.U32 UR4, UR4, 0x1, URZ ;  /* 0x0000000104047899 */ /* 0x000fe200080006ff */
[----:B------:R-:W2:Y:S03]  /*09f0*/  FENCE.VIEW.ASYNC.S ;  /* 0x00000000000073c6 */ /* 0x000ea60000000000 */
[----:B--2---:R4:W2:Y:S08]  /*0a00*/  SYNCS.EXCH.64 URZ, [UR6+0x70], UR8 ;  /* 0x0000700806ff75b2 */ /* 0x0048b00008000100 */
[----:B------:R4:W3:Y:S01]  /*0a10*/  SYNCS.EXCH.64 URZ, [UR6+0x80], UR4 ;  /* 0x0000800406ff75b2 */ /* 0x0008e20008000100 */
[----:B------:R4:W1:Y:S01]  /*0a20*/  SYNCS.EXCH.64 URZ, [UR6+0x78], UR8 ;  /* 0x0000780806ff75b2 */ /* 0x0008620008000100 */
[----:B------:R4:W1:Y:S02]  /*0a30*/  SYNCS.EXCH.64 URZ, [UR6+0x88], UR4 ;  /* 0x0000880406ff75b2 */ /* 0x0008640008000100 */
[----:B----4-:R-:W-:Y:S01]  /*0a40*/  NOP ;  /* 0x0000000000007918 */ /* 0x010fe20000000000 */
.L_x_12:
[----:B------:R-:W4:Y:S01]  /*0a50*/  SHFL.IDX PT, R3, R236, RZ, 0x1f ;  /* 0x00001fffec037589 */ /* 0x000f2200000e0000 */
[----:B------:R-:W-:Y:S01]  /*0a60*/  NOP ;  /* 0x0000000000007918 */ /* 0x000fe20000000000 */
[----:B----4-:R-:W-:-:S13]  /*0a70*/  ISETP.NE.AND P0, PT, R3, 0x5, PT ;  /* 0x000000050300780c */ /* 0x010fda0003f05270 */
[----:B------:R-:W-:Y:S05]  /*0a80*/  @P0 BRA `(.L_x_13) ;  /* 0x0000000000580947 */ /* 0x000fea0003800000 */
[----:B--23--:R-:W2:Y:S01]  /*0a90*/  S2UR UR4, SR_CgaCtaId ;  /* 0x00000000000479c3 */ /* 0x00cea20000008800 */
        /* <DEDUP_REMOVED lines=12> */
[----:B--2---:R4:W2:Y:S01]  /*0b60*/  SYNCS.EXCH.64 URZ, [UR4+0x90], UR8 ;  /* 0x0000900804ff75b2 */ /* 0x0048a20008000100 */
[----:B------:R4:W3:Y:S01]  /*0b70*/  SYNCS.EXCH.64 URZ, [UR4+0xb0], UR6 ;  /* 0x0000b00604ff75b2 */ /* 0x0008e20008000100 */
[----:B------:R4:W1:Y:S01]  /*0b80*/  SYNCS.EXCH.64 URZ, [UR4+0x98], UR8 ;  /* 0x0000980804ff75b2 */ /* 0x0008620008000100 */
[----:B------:R4:W1:Y:S01]  /*0b90*/  SYNCS.EXCH.64 URZ, [UR4+0xb8], UR6 ;  /* 0x0000b80604ff75b2 */ /* 0x0008620008000100 */
[----:B------:R4:W1:Y:S01]  /*0ba0*/  SYNCS.EXCH.64 URZ, [UR4+0xa0], UR8 ;  /* 0x0000a00804ff75b2 */ /* 0x0008620008000100 */
[----:B------:R4:W1:Y:S01]  /*0bb0*/  SYNCS.EXCH.64 URZ, [UR4+0xc0], UR6 ;  /* 0x0000c00604ff75b2 */ /* 0x0008620008000100 */
[----:B------:R4:W1:Y:S01]  /*0bc0*/  SYNCS.EXCH.64 URZ, [UR4+0xa8], UR8 ;  /* 0x0000a80804ff75b2 */ /* 0x0008620008000100 */
[----:B------:R4:W1:Y:S02]  /*0bd0*/  SYNCS.EXCH.64 URZ, [UR4+0xc8], UR6 ;  /* 0x0000c80604ff75b2 */ /* 0x0008640008000100 */
[----:B----4-:R-:W-:Y:S01]  /*0be0*/  NOP ;  /* 0x0000000000007918 */ /* 0x010fe20000000000 */
.L_x_13:
[----:B------:R-:W4:Y:S01]  /*0bf0*/  SHFL.IDX PT, R3, R236, RZ, 0x1f ;  /* 0x00001fffec037589 */ /* 0x000f2200000e0000 */
[----:B------:R-:W1:Y:S01]  /*0c00*/  S2UR UR59, SR_CgaCtaId ;  /* 0x00000000003b79c3 */ /* 0x000e620000008800 */
[----:B------:R-:W-:Y:S01]  /*0c10*/  NOP ;  /* 0x0000000000007918 */ /* 0x000fe20000000000 */
[----:B----4-:R-:W-:-:S13]  /*0c20*/  ISETP.NE.AND P0, PT, R3, 0x3, PT ;  /* 0x000000030300780c */ /* 0x010fda0003f05270 */
[----:B-1----:R-:W-:Y:S05]  /*0c30*/  @P0 BRA `(.L_x_14) ;  /* 0x0000000000340947 */ /* 0x002fea0003800000 */
[----:B--23--:R-:W-:Y:S01]  /*0c40*/  UMOV UR4, 0x400 ;  /* 0x0000040000047882 */ /* 0x00cfe20000000000 */
[----:B------:R-:W-:Y:S01]  /*0c50*/  UMOV UR6, 0x20 ;  /* 0x0000002000067882 */ /* 0x000fe20000000000 */
[----:B------:R-:W-:Y:S02]  /*0c60*/  ULEA UR4, UR59, UR4, 0x18 ;  /* 0x000000043b047291 */ /* 0x000fe4000f8ec0ff */
[----:B------:R-:W-:-:S04]  /*0c70*/  UIADD3 UR6, UPT, UPT, -UR6, 0x100000, URZ ;  /* 0x0010000006067890 */ /* 0x000fc8000fffe1ff */
[----:B------:R-:W-:Y:S02]  /*0c80*/  USHF.L.U32 UR7, UR6, 0xb, URZ ;  /* 0x0000000b06077899 */ /* 0x000fe400080006ff */
[----:B------:R-:W-:Y:S01]  /*0c90*/  USHF.L.U32 UR6, UR6, 0x1, URZ ;  /* 0x0000000106067899 */ /* 0x000fe200080006ff */
[----:B------:R-:W-:Y:S01]  /*0ca0*/  ELECT P0, URZ, PT ;  /* 0x0000000000ff782f */ /* 0x000fe20003800000 */
[----:B------:R-:W1:Y:S10]  /*0cb0*/  FENCE.VIEW.ASYNC.S ;  /* 0x00000000000073c6 */ /* 0x000e740000000000 */
[----:B-1----:R1:W4:Y:S01]  /*0cc0*/  SYNCS.EXCH.64 URZ, [UR4+0xd0], UR6 ;  /* 0x0000d00604ff75b2 */ /* 0x0023220008000100 */
[----:B------:R1:W2:Y:S01]  /*0cd0*/  SYNCS.EXCH.64 URZ, [UR4+0xe0], UR6 ;  /* 0x0000e00604ff75b2 */ /* 0x0002a20008000100 */
[----:B------:R1:W3:Y:S01]  /*0ce0*/  SYNCS.EXCH.64 URZ, [UR4+0xd8], UR6 ;  /* 0x0000d80604ff75b2 */ /* 0x0002e20008000100 */
[----:B------:R1:W1:Y:S01]  /*0cf0*/  SYNCS.EXCH.64 URZ, [UR4+0xe8], UR6 ;  /* 0x0000e80604ff75b2 */ /* 0x0002620008000100 */
[----:B------:R-:W-:Y:S01]  /*0d00*/  NOP ;  /* 0x0000000000007918 */ /* 0x000fe20000000000 */
.L_x_14:
[----:B-123--:R-:W1:Y:S01]  /*0d10*/  LDCU UR4, c[0x0][0x36c] ;  /* 0x00006d80ff0477ac */ /* 0x00ee620008000800 */
[----:B------:R-:W-:Y:S01]  /*0d20*/  ISETP.NE.OR P3, PT, R0, 0x2, !P3 ;  /* 0x000000020000780c */ /* 0x000fe20005f65670 */
[----:B------:R-:W-:Y:S01]  /*0d30*/  NOP ;  /* 0x0000000000007918 */ /* 0x000fe20000000000 */
[----:B------:R-:W-:Y:S01]  /*0d40*/  LOP3.LUT R0, R2, 0x1f, RZ, 0xc0, !PT ;  /* 0x0000001f02007812 */ /* 0x000fe200078ec0ff */
[----:B------:R-:W-:Y:S02]  /*0d50*/  UISETP.NE.AND UP4, UPT, UR20, URZ, UPT ;  /* 0x000000ff1400728c */ /* 0x000fe4000bf85270 */
[----:B-1----:R-:W-:-:S09]  /*0d60*/  UISETP.EQ.U32.AND UP6, UPT, UR4, 0x1, UPT ;  /* 0x000000010400788c */ /* 0x002fd2000bfc2070 */
[----:B------:R-:W-:Y:S05]  /*0d70*/  BRA.U !UP6, `(.L_x_15) ;  /* 0x000000010e087547 */ /* 0x000fea000b800000 */
[----:B----4-:R-:W-:Y:S01]  /*0d80*/  UCGABAR_ARV ;  /* 0x00000000000079c7 */ /* 0x010fe20008000000 */
[----:B------:R-:W-:Y:S05]  /*0d90*/  BRA `(.L_x_16) ;  /* 0x0000000000047947 */ /* 0x000fea0003800000 */
.L_x_15:
[----:B----4-:R-:W-:Y:S01]  /*0da0*/  NOP ;  /* 0x0000000000007918 */ /* 0x010fe20000000000 */
.L_x_16:
[----:B------:R-:W1:Y:S01]  /*0db0*/  S2UR UR45, SR_CTAID.X ;  /* 0x00000000002d79c3 */ /* 0x000e620000002500 */
[----:B------:R-:W-:-:S05]  /*0dc0*/  CS2R.32 R4, SR_CgaSize ;  /* 0x0000000000047805 */ /* 0x000fca0000008a00 */
[----:B------:R-:W-:-:S05]  /*0dd0*/  IMAD R4, R4, -0xa0, RZ ;  /* 0xffffff6004047824 */ /* 0x000fca00078e02ff */
[----:B------:R-:W-:-:S14]  /*0de0*/  R2UR UR5, R4 ;  /* 0x00000000040572ca */ /* 0x000fdc00000e0000 */
[----:B------:R-:W2:Y:S01]  /*0df0*/  LDCU UR5, c[0x0][UR5+0x2b0] ;  /* 0x00005600050577ac */ /* 0x000ea20008000800 */
[----:B------:R-:W-:-:S05]  /*0e00*/  CS2R.32 R4, SR_CgaSize ;  /* 0x0000000000047805 */ /* 0x000fca0000008a00 */
[----:B------:R-:W-:-:S05]  /*0e10*/  IMAD R4, R4, -0xa0, RZ ;  /* 0xffffff6004047824 */ /* 0x000fca00078e02ff */
[----:B------:R-:W-:-:S14]  /*0e20*/  R2UR UR4, R4 ;  /* 0x00000000040472ca */ /* 0x000fdc00000e0000 */
[----:B------:R-:W3:Y:S01]  /*0e30*/  LDCU UR4, c[0x0][UR4+0x2b4] ;  /* 0x00005680040477ac */ /* 0x000ee20008000800 */
[----:B------:R-:W4:Y:S01]  /*0e40*/  S2UR UR46, SR_CTAID.Y ;  /* 0x00000000002e79c3 */ /* 0x000f220000002600 */
[----:B------:R-:W-:-:S05]  /*0e50*/  CS2R.32 R4, SR_CgaSize ;  /* 0x0000000000047805 */ /* 0x000fca0000008a00 */
[----:B------:R-:W-:-:S05]  /*0e60*/  IMAD R4, R4, -0xa0, RZ ;  /* 0xffffff6004047824 */ /* 0x000fca00078e02ff */
[----:B------:R-:W-:-:S14]  /*0e70*/  R2UR UR57, R4 ;  /* 0x00000000043972ca */ /* 0x000fdc00000e0000 */
[----:B------:R-:W3:Y:S01]  /*0e80*/  LDCU UR57, c[0x0][UR57+0x2a0] ;  /* 0x00005400393977ac */ /* 0x000ee20008000800 */
[----:B------:R-:W-:-:S05]  /*0e90*/  CS2R.32 R4, SR_CgaSize ;  /* 0x0000000000047805 */ /* 0x000fca0000008a00 */
[----:B------:R-:W-:-:S05]  /*0ea0*/  IMAD R4, R4, -0xa0, RZ ;  /* 0xffffff6004047824 */ /* 0x000fca00078e02ff */
[----:B------:R-:W-:-:S14]  /*0eb0*/  R2UR UR56, R4 ;  /* 0x00000000043872ca */ /* 0x000fdc00000e0000 */
[----:B------:R-:W3:Y:S01]  /*0ec0*/  LDCU UR56, c[0x0][UR56+0x2a4] ;  /* 0x00005480383877ac */ /* 0x000ee20008000800 */
[----:B------:R-:W3:Y:S01]  /*0ed0*/  LDCU UR21, c[0x0][0xb24] ;  /* 0x00016480ff1577ac */ /* 0x000ee20008000800 */
[----:B------:R-:W3:Y:S01]  /*0ee0*/  LDCU UR42, c[0x0][0xb24] ;  /* 0x00016480ff2a77ac */ /* 0x000ee20008000800 */
[----:B-1----:R-:W-:Y:S01]  /*0ef0*/  I2FP.F32.U32 R4, UR45 ;  /* 0x0000002d00047c45 */ /* 0x002fe20008201000 */
[----:B------:R-:W1:Y:S04]  /*0f00*/  LDCU UR23, c[0x0][0xb30] ;  /* 0x00016600ff1777ac */ /* 0x000e680008000800 */
[----:B--2---:R-:W-:Y:S01]  /*0f10*/  FMUL R4, R4, UR5 ;  /* 0x0000000504047c20 */ /* 0x004fe20008400000 */
[----:B----4-:R-:W-:-:S05]  /*0f20*/  I2FP.F32.U32 R3, UR46 ;  /* 0x0000002e00037c45 */ /* 0x010fca0008201000 */
[----:B------:R-:W2:Y:S01]  /*0f30*/  F2I.U32.TRUNC.NTZ R4, R4 ;  /* 0x0000000400047305 */ /* 0x000ea2000020f000 */
[----:B---3--:R-:W-:Y:S01]  /*0f40*/  FMUL R3, R3, UR4 ;  /* 0x0000000403037c20 */ /* 0x008fe20008400000 */
[----:B------:R-:W-:-:S04]  /*0f50*/  ULOP3.LUT UR4, UR59, 0x1, URZ, 0xc0, !UPT ;  /* 0x000000013b047892 */ /* 0x000fc8000f8ec0ff */
[----:B------:R-:W-:Y:S02]  /*0f60*/  UISETP.NE.U32.AND UP0, UPT, UR4, 0x1, UPT ;  /* 0x000000010400788c */ /* 0x000fe4000bf05070 */
[----:B------:R-:W3:Y:S02]  /*0f70*/  F2I.U32.TRUNC.NTZ R3, R3 ;  /* 0x0000000300037305 */ /* 0x000ee4000020f000 */
[----:B------:R-:W-:Y:S01]  /*0f80*/  USEL UR4, URZ, 0x3800, UP0 ;  /* 0x00003800ff047887 */ /* 0x000fe20008000000 */
[----:B--2---:R-:W-:Y:S02]  /*0f90*/  R2UR UR5, R4 ;  /* 0x00000000040572ca */ /* 0x004fe400000e0000 */
[----:B---3--:R-:W-:Y:S02]  /*0fa0*/  R2UR UR7, R3 ;  /* 0x00000000030772ca */ /* 0x008fe400000e0000 */
[----:B------:R-:W-:-:S09]  /*0fb0*/  PRMT R3, RZ, 0x7610, R3 ;  /* 0x00007610ff037816 */ /* 0x000fd20000000003 */
[----:B------:R-:W-:-:S04]  /*0fc0*/  UIADD3 UR6, UPT, UPT, -UR5, URZ, URZ ;  /* 0x000000ff05067290 */ /* 0x000fc8000fffe1ff */
[----:B------:R-:W-:Y:S02]  /*0fd0*/  UIMAD UR57, UR57, UR6, UR45 ;  /* 0x00000006393972a4 */ /* 0x000fe4000f8e022d */
[----:B------:R-:W-:-:S04]  /*0fe0*/  UIADD3 UR5, UPT, UPT, -UR7, URZ, URZ ;  /* 0x000000ff07057290 */ /* 0x000fc8000fffe1ff */
[----:B------:R-:W-:Y:S01]  /*0ff0*/  UIMAD UR56, UR56, UR5, UR46 ;  /* 0x00000005383872a4 */ /* 0x000fe2000f8e022e */
[----:B-1----:R-:W-:Y:S11]  /*1000*/  BRA.U UP4, `(.L_x_17) ;  /* 0x0000000104247547 */ /* 0x002ff6000b800000 */
[----:B------:R-:W-:-:S04]  /*1010*/  UISETP.NE.AND UP0, UPT, UR56, URZ, UPT ;  /* 0x000000ff3800728c */ /* 0x000fc8000bf05270 */
[----:B------:R-:W-:-:S04]  /*1020*/  UISETP.EQ.OR UP0, UPT, UR57, URZ, !UP0 ;  /* 0x000000ff3900728c */ /* 0x000fc8000c702670 */
[----:B------:R-:W-:Y:S02]  /*1030*/  USEL UR6, URZ, 0x1, !UP0 ;  /* 0x00000001ff067887 */ /* 0x000fe4000c000000 */
[----:B------:R-:W-:-:S04]  /*1040*/  UISETP.NE.AND UP0, UPT, UR56, URZ, UPT ;  /* 0x000000ff3800728c */ /* 0x000fc8000bf05270 */
[----:B------:R-:W-:Y:S02]  /*1050*/  USEL UR5, URZ, 0x2, UP0 ;  /* 0x00000002ff057887 */ /* 0x000fe40008000000 */
[----:B------:R-:W-:-:S04]  /*1060*/  UISETP.NE.AND UP0, UPT, UR57, 0x1, UPT ;  /* 0x000000013900788c */ /* 0x000fc8000bf05270 */
[----:B------:R-:W-:-:S04]  /*1070*/  USEL UR5, UR5, 0x2, UP0 ;  /* 0x0000000205057887 */ /* 0x000fc80008000000 */
[----:B------:R-:W-:-:S06]  /*1080*/  UIADD3 UR5, UPT, UPT, UR6, UR5, URZ ;  /* 0x0000000506057290 */ /* 0x000fcc000fffe0ff */
[----:B------:R-:W-:-:S07]  /*1090*/  MOV R3, UR5 ;  /* 0x0000000500037c02 */ /* 0x000fce0008000f00 */
.L_x_17:
[----:B------:R-:W1:Y:S01]  /*10a0*/  S2UR UR36, SR_CTAID.Z ;  /* 0x00000000002479c3 */ /* 0x000e620000002700 */
[----:B------:R-:W-:-:S09]  /*10b0*/  UISETP.GE.AND UP0, UPT, UR21, 0x1, UPT ;  /* 0x000000011500788c */ /* 0x000fd2000bf06270 */
[----:B------:R-:W-:Y:S05]  /*10c0*/  BRA.U !UP0, `(.L_x_18) ;  /* 0x0000000108d07547 */ /* 0x000fea000b800000 */
[----:B------:R-:W2:Y:S01]  /*10d0*/  LDCU.128 UR12, c[0x0][0xb10] ;  /* 0x00016200ff0c77ac */ /* 0x000ea20008000c00 */
[----:B------:R-:W3:Y:S01]  /*10e0*/  LDCU UR22, c[0x0][0xb0c] ;  /* 0x00016180ff1677ac */ /* 0x000ee20008000800 */
[----:B------:R-:W4:Y:S01]  /*10f0*/  LDCU UR7, c[0x0][0x370] ;  /* 0x00006e00ff0777ac */ /* 0x000f220008000800 */
[----:B------:R-:W1:Y:S01]  /*1100*/  LDCU UR8, c[0x0][0x374] ;  /* 0x00006e80ff0877ac */ /* 0x000e620008000800 */
[----:B------:R-:W1:Y:S01]  /*1110*/  LDCU UR9, c[0x0][0xb20] ;  /* 0x00016400ff0977ac */ /* 0x000e620008000800 */
[----:B--2---:R-:W-:Y:S02]  /*1120*/  UIMAD.WIDE.U32 UR10, UR45, UR12, URZ ;  /* 0x0000000c2d0a72a5 */ /* 0x004fe4000f8e00ff */
[----:B---3--:R-:W-:Y:S02]  /*1130*/  UISETP.NE.AND UP0, UPT, UR22, 0x1, UPT ;  /* 0x000000011600788c */ /* 0x008fe4000bf05270 */
[----:B------:R-:W-:Y:S02]  /*1140*/  UIMAD.WIDE.U32 UR16, UR46, UR15, URZ ;  /* 0x0000000f2e1072a5 */ /* 0x000fe4000f8e00ff */
[----:B----4-:R-:W-:Y:S01]  /*1150*/  UIMAD.WIDE.U32 UR18, UR7, UR12, URZ ;  /* 0x0000000c071272a5 */ /* 0x010fe2000f8e00ff */
[----:B------:R-:W-:Y:S01]  /*1160*/  UMOV UR10, UR11 ;  /* 0x0000000b000a7c82 */ /* 0x000fe20008000000 */
[----:B------:R-:W-:-:S02]  /*1170*/  UISETP.NE.AND UP1, UPT, UR21, 0x1, UPT ;  /* 0x000000011500788c */ /* 0x000fc4000bf25270 */
[----:B------:R-:W-:Y:S01]  /*1180*/  USHF.R.U32.HI UR6, URZ, UR13, UR10 ;  /* 0x0000000dff067299 */ /* 0x000fe2000801160a */
[----:B------:R-:W2:Y:S02]  /*1190*/  LDCU.64 UR10, c[0x0][0xb28] ;  /* 0x00016500ff0a77ac */ /* 0x000ea40008000a00 */
[----:B------:R-:W-:Y:S01]  /*11a0*/  UMOV UR18, UR19 ;  /* 0x0000001300127c82 */ /* 0x000fe20008000000 */
[----:B------:R-:W-:Y:S02]  /*11b0*/  USEL UR6, UR45, UR6, !UP0 ;  /* 0x000000062d067287 */ /* 0x000fe4000c000000 */
[----:B------:R-:W-:Y:S02]  /*11c0*/  @UP0 USHF.R.U32.HI UR7, URZ, UR13, UR18 ;  /* 0x0000000dff070299 */ /* 0x000fe40008011612 */
[----:B------:R-:W-:Y:S02]  /*11d0*/  UISETP.NE.AND UP0, UPT, UR14, 0x1, UPT ;  /* 0x000000010e00788c */ /* 0x000fe4000bf05270 */
[----:B-1----:R-:W-:Y:S01]  /*11e0*/  UIMAD.WIDE.U32 UR12, UR8, UR15, URZ ;  /* 0x0000000f080c72a5 */ /* 0x002fe2000f8e00ff */
[----:B------:R-:W-:-:S02]  /*11f0*/  UMOV UR5, UR17 ;  /* 0x0000001100057c82 */ /* 0x000fc40008000000 */
[----:B------:R-:W-:-:S04]  /*1200*/  USHF.R.U32.HI UR5, URZ, UR9, UR5 ;  /* 0x00000009ff057299 */ /* 0x000fc80008011605 */
[----:B------:R-:W-:Y:S01]  /*1210*/  UMOV UR12, UR13 ;  /* 0x0000000d000c7c82 */ /* 0x000fe20008000000 */
[----:B--2---:R-:W-:Y:S02]  /*1220*/  UIMAD.WIDE.U32 UR16, UR7, UR10, URZ ;  /* 0x0000000a071072a5 */ /* 0x004fe4000f8e00ff */
[----:B------:R-:W-:Y:S02]  /*1230*/  @UP0 USHF.R.U32.HI UR8, URZ, UR9, UR12 ;  /* 0x00000009ff080299 */ /* 0x000fe4000801160c */
[----:B------:R-:W-:Y:S02]  /*1240*/  USEL UR5, UR46, UR5, !UP0 ;  /* 0x000000052e057287 */ /* 0x000fe4000c000000 */
[----:B------:R-:W-:Y:S01]  /*1250*/  UIMAD.WIDE.U32 UR12, UR8, UR10, URZ ;  /* 0x0000000a080c72a5 */ /* 0x000fe2000f8e00ff */
[----:B------:R-:W-:Y:S02]  /*1260*/  UMOV UR16, UR17 ;  /* 0x0000001100107c82 */ /* 0x000fe40008000000 */
[----:B------:R-:W-:-:S04]  /*1270*/  @UP1 USHF.R.U32.HI UR7, URZ, UR11, UR16 ;  /* 0x0000000bff071299 */ /* 0x000fc80008011610 */
[----:B------:R-:W-:Y:S01]  /*1280*/  UMOV UR12, UR13 ;  /* 0x0000000d000c7c82 */ /* 0x000fe20008000000 */
[----:B------:R-:W-:Y:S02]  /*1290*/  UIMAD UR9, UR7, UR21, URZ ;  /* 0x00000015070972a4 */ /* 0x000fe4000f8e02ff */
[----:B------:R-:W-:Y:S02]  /*12a0*/  @UP1 USHF.R.U32.HI UR8, URZ, UR11, UR12 ;  /* 0x0000000bff081299 */ /* 0x000fe4000801160c */
[----:B------:R-:W-:Y:S02]  /*12b0*/  UIMAD.WIDE.U32 UR12, UR5, UR10, URZ ;  /* 0x0000000a050c72a5 */ /* 0x000fe4000f8e00ff */
[----:B------:R-:W-:Y:S02]  /*12c0*/  UIMAD UR8, UR8, UR21, URZ ;  /* 0x00000015080872a4 */ /* 0x000fe4000f8e02ff */
[----:B------:R-:W-:Y:S02]  /*12d0*/  UIADD3 UR12, UPT, UPT, -UR6, URZ, URZ ;  /* 0x000000ff060c7290 */ /* 0x000fe4000fffe1ff */
[----:B------:R-:W-:-:S02]  /*12e0*/  UISETP.GE.AND UP0, UPT, UR5, UR8, UPT ;  /* 0x000000080500728c */ /* 0x000fc4000bf06270 */
[----:B------:R-:W-:Y:S02]  /*12f0*/  UIMAD UR45, UR22, UR12, UR45 ;  /* 0x0000000c162d72a4 */ /* 0x000fe4000f8e022d */
[----:B------:R-:W-:Y:S02]  /*1300*/  UISETP.GE.OR UP0, UPT, UR6, UR9, UP0 ;  /* 0x000000090600728c */ /* 0x000fe40008706670 */
[----:B------:R-:W-:-:S03]  /*1310*/  UIMAD.WIDE.U32 UR8, UR6, UR10, URZ ;  /* 0x0000000a060872a5 */ /* 0x000fc6000f8e00ff */
[----:B------:R-:W-:Y:S02]  /*1320*/  UMOV UR10, UR13 ;  /* 0x0000000d000a7c82 */ /* 0x000fe40008000000 */
[----:B------:R-:W-:-:S04]  /*1330*/  USHF.R.U32.HI UR10, URZ, UR11, UR10 ;  /* 0x0000000bff0a7299 */ /* 0x000fc8000801160a */
[----:B------:R-:W-:Y:S02]  /*1340*/  USEL UR8, UR5, UR10, !UP1 ;  /* 0x0000000a05087287 */ /* 0x000fe4000c800000 */
[----:B------:R-:W-:Y:S02]  /*1350*/  @!UP0 USHF.R.U32.HI UR9, URZ, UR11, UR9 ;  /* 0x0000000bff098299 */ /* 0x000fe40008011609 */
[----:B------:R-:W-:Y:S02]  /*1360*/  UIADD3 UR10, UPT, UPT, -UR8, URZ, URZ ;  /* 0x000000ff080a7290 */ /* 0x000fe4000fffe1ff */
[----:B------:R-:W-:Y:S02]  /*1370*/  @!UP0 USEL UR9, UR6, UR9, !UP1 ;  /* 0x0000000906098287 */ /* 0x000fe4000c800000 */
[----:B------:R-:W-:Y:S02]  /*1380*/  UIMAD UR10, UR21, UR10, UR5 ;  /* 0x0000000a150a72a4 */ /* 0x000fe4000f8e0205 */
[----:B------:R-:W-:-:S02]  /*1390*/  UIADD3 UR11, UPT, UPT, -UR5, URZ, URZ ;  /* 0x000000ff050b7290 */ /* 0x000fc4000fffe1ff */
[----:B------:R-:W-:Y:S02]  /*13a0*/  @!UP0 UIMAD UR7, UR10, UR7, UR9 ;  /* 0x000000070a0782a4 */ /* 0x000fe4000f8e0209 */
[----:B------:R-:W-:Y:S02]  /*13b0*/  @!UP0 UIADD3 UR8, UPT, UPT, UR8, -UR9, URZ ;  /* 0x8000000908088290 */ /* 0x000fe4000fffe0ff */
[----:B------:R-:W-:Y:S02]  /*13c0*/  UIMAD UR11, UR14, UR11, UR46 ;  /* 0x0000000b0e0b72a4 */ /* 0x000fe4000f8e022e */
[----:B------:R-:W-:-:S03]  /*13d0*/  @!UP0 UIMAD UR5, UR8, UR21, UR6 ;  /* 0x00000015080582a4 */ /* 0x000fc6000f8e0206 */
[----:B------:R-:W-:Y:S01]  /*13e0*/  @!UP0 UMOV UR6, UR7 ;  /* 0x0000000700068c82 */ /* 0x000fe20008000000 */
[----:B------:R-:W-:Y:S02]  /*13f0*/  UIMAD UR46, UR5, UR14, UR11 ;  /* 0x0000000e052e72a4 */ /* 0x000fe4000f8e020b */
[----:B------:R-:W-:-:S12]  /*1400*/  UIMAD UR45, UR6, UR22, UR45 ;  /* 0x00000016062d72a4 */ /* 0x000fd8000f8e022d */
.L_x_18:
[----:B------:R-:W-:-:S09]  /*1410*/  UISETP.NE.AND UP0, UPT, UR23, 0x1, UPT ;  /* 0x000000011700788c */ /* 0x000fd2000bf05270 */
[----:B------:R-:W-:Y:S05]  /*1420*/  BRA.U UP0, `(.L_x_19) ;  /* 0x0000000100447547 */ /* 0x000fea000b800000 */
[----:B------:R-:W2:Y:S01]  /*1430*/  LDCU.128 UR8, c[0x0][0xb10] ;  /* 0x00016200ff0877ac */ /* 0x000ea20008000c00 */
[----:B------:R-:W3:Y:S01]  /*1440*/  LDCU UR14, c[0x0][0xb0c] ;  /* 0x00016180ff0e77ac */ /* 0x000ee20008000800 */
[----:B------:R-:W4:Y:S01]  /*1450*/  LDCU UR15, c[0x0][0xb20] ;  /* 0x00016400ff0f77ac */ /* 0x000f220008000800 */
[----:B--2---:R-:W-:Y:S02]  /*1460*/  UIMAD.WIDE.U32 UR6, UR45, UR8, URZ ;  /* 0x000000082d0672a5 */ /* 0x004fe4000f8e00ff */
[----:B------:R-:W-:Y:S02]  /*1470*/  UIMAD.WIDE.U32 UR12, UR46, UR11, URZ ;  /* 0x0000000b2e0c72a5 */ /* 0x000fe4000f8e00ff */
[----:B---3--:R-:W-:-:S03]  /*1480*/  UISETP.NE.AND UP0, UPT, UR14, 0x1, UPT ;  /* 0x000000010e00788c */ /* 0x008fc6000bf05270 */
[----:B------:R-:W-:Y:S02]  /*1490*/  UMOV UR6, UR7 ;  /* 0x0000000700067c82 */ /* 0x000fe40008000000 */
[----:B------:R-:W-:Y:S01]  /*14a0*/  USHF.R.U32.HI UR6, URZ, UR9, UR6 ;  /* 0x00000009ff067299 */ /* 0x000fe20008011606 */
[----:B------:R-:W-:-:S03]  /*14b0*/  UMOV UR5, UR13 ;  /* 0x0000000d00057c82 */ /* 0x000fc60008000000 */
[----:B------:R-:W-:Y:S02]  /*14c0*/  USEL UR6, UR45, UR6, !UP0 ;  /* 0x000000062d067287 */ /* 0x000fe4000c000000 */
[----:B------:R-:W-:Y:S02]  /*14d0*/  UISETP.NE.AND UP0, UPT, UR10, 0x1, UPT ;  /* 0x000000010a00788c */ /* 0x000fe4000bf05270 */
[----:B----4-:R-:W-:-:S04]  /*14e0*/  USHF.R.U32.HI UR5, URZ, UR15, UR5 ;  /* 0x0000000fff057299 */ /* 0x010fc80008011605 */
[----:B------:R-:W-:-:S04]  /*14f0*/  USEL UR5, UR46, UR5, !UP0 ;  /* 0x000000052e057287 */ /* 0x000fc8000c000000 */
[----:B------:R-:W-:Y:S02]  /*1500*/  UIADD3 UR7, UPT, UPT, UR6, -UR5, URZ ;  /* 0x8000000506077290 */ /* 0x000fe4000fffe0ff */
[----:B------:R-:W-:Y:S02]  /*1510*/  UIADD3 UR5, UPT, UPT, -UR6, UR5, URZ ;  /* 0x0000000506057290 */ /* 0x000fe4000fffe1ff */
[----:B------:R-:W-:Y:S02]  /*1520*/  UIMAD UR46, UR7, UR10, UR46 ;  /* 0x0000000a072e72a4 */ /* 0x000fe4000f8e022e */
[----:B------:R-:W-:-:S12]  /*1530*/  UIMAD UR45, UR5, UR14, UR45 ;  /* 0x0000000e052d72a4 */ /* 0x000fd8000f8e022d */
.L_x_19:
[----:B------:R-:W-:Y:S01]  /*1540*/  UISETP.NE.AND UP0, UPT, UR20, 0x2, UPT ;  /* 0x000000021400788c */ /* 0x000fe2000bf05270 */
[----:B------:R-:W-:Y:S09]  /*1550*/  BRA.U !UP6, `(.L_x_20) ;  /* 0x000000010e0c7547 */ /* 0x000ff2000b800000 */
[----:B------:R-:W-:Y:S01]  /*1560*/  UCGABAR_WAIT ;  /* 0x0000000000007dc7 */ /* 0x000fe20008000000 */
[----:B------:R-:W-:Y:S01]  /*1570*/  CCTL.IVALL ;  /* 0x00000000ff00798f */ /* 0x000fe20002000000 */
[----:B------:R-:W-:Y:S05]  /*1580*/  BRA `(.L_x_21) ;  /* 0x0000000000047947 */ /* 0x000fea0003800000 */
.L_x_20:
[----:B------:R-:W-:Y:S06]  /*1590*/  BAR.SYNC.DEFER_BLOCKING 0x0 ;  /* 0x0000000000007b1d */ /* 0x000fec0000010000 */
.L_x_21:
[----:B------:R-:W-:Y:S05]  /*15a0*/  BRA.U UP0, `(.L_x_22) ;  /* 0x0000001100d47547 */ /* 0x000fea000b800000 */
[----:B------:R-:W2:Y:S01]  /*15b0*/  LDCU UR7, c[0x0][0x38c] ;  /* 0x00007180ff0777ac */ /* 0x000ea20008000800 */
[----:B------:R-:W-:Y:S01]  /*15c0*/  PLOP3.LUT P1, PT, PT, PT, UP3, 0x80, 0x8 ;  /* 0x000000000008781c */ /* 0x000fe20003f2f038 */
[----:B------:R-:W-:Y:S01]  /*15d0*/  IMAD.MOV.U32 R12, RZ, RZ, 0x1 ;  /* 0x00000001ff0c7424 */ /* 0x000fe200078e00ff */
[----:B------:R-:W-:Y:S01]  /*15e0*/  ISETP.EQ.OR P2, PT, R0, RZ, P3 ;  /* 0x000000ff0000720c */ /* 0x000fe20001f42670 */
[----:B------:R-:W-:Y:S01]  /*15f0*/  UMOV UR8, 0x400 ;  /* 0x0000040000087882 */ /* 0x000fe20000000000 */
[----:B------:R-:W-:Y:S01]  /*1600*/  UISETP.NE.AND UP1, UPT, UR20, URZ, UPT ;  /* 0x000000ff1400728c */ /* 0x000fe2000bf25270 */
[----:B------:R-:W-:Y:S01]  /*1610*/  PLOP3.LUT P1, PT, P1, PT, PT, 0x8, 0x80 ;  /* 0x000000000080781c */ /* 0x000fe20000f2e170 */
[----:B------:R-:W-:Y:S01]  /*1620*/  USEL UR26, URZ, 0x1, UP5 ;  /* 0x00000001ff1a7887 */ /* 0x000fe2000a800000 */
[----:B------:R-:W-:Y:S01]  /*1630*/  CS2R R10, SRZ ;  /* 0x00000000000a7805 */ /* 0x000fe2000001ff00 */
[----:B------:R-:W-:Y:S01]  /*1640*/  IMAD.MOV.U32 R9, RZ, RZ, RZ ;  /* 0x000000ffff097224 */ /* 0x000fe200078e00ff */
[----:B------:R-:W3:Y:S01]  /*1650*/  LDCU UR40, c[0x0][0x370] ;  /* 0x00006e00ff2877ac */ /* 0x000ee20008000800 */
[----:B------:R-:W-:Y:S01]  /*1660*/  IMAD.MOV.U32 R8, RZ, RZ, 0x1 ;  /* 0x00000001ff087424 */ /* 0x000fe200078e00ff */
[----:B------:R-:W4:Y:S01]  /*1670*/  LDCU.64 UR28, c[0x0][0x348] ;  /* 0x00006900ff1c77ac */ /* 0x000f220008000a00 */
[----:B--2---:R-:W-:-:S02]  /*1680*/  UIADD3 UR6, UPT, UPT, UR7, 0x7f, URZ ;  /* 0x0000007f07067890 */ /* 0x004fc4000fffe0ff */
[----:B------:R-:W-:Y:S02]  /*1690*/  USHF.R.U32.HI UR47, URZ, 0x7, UR4 ;  /* 0x00000007ff2f7899 */ /* 0x000fe40008011604 */
[----:B------:R-:W-:Y:S02]  /*16a0*/  USHF.R.S32.HI UR5, URZ, 0x1f, UR6 ;  /* 0x0000001fff057899 */ /* 0x000fe40008011406 */
[----:B------:R-:W-:Y:S02]  /*16b0*/  UIADD3 UR48, UPT, UPT, UR7, 0xfe, URZ ;  /* 0x000000fe07307890 */ /* 0x000fe4000fffe0ff */
[----:B------:R-:W-:Y:S02]  /*16c0*/  ULEA.HI UR5, UR5, UR6, URZ, 0x7 ;  /* 0x0000000605057291 */ /* 0x000fe4000f8f38ff */
[----:B------:R-:W-:Y:S02]  /*16d0*/  ULEA UR6, UR59, UR8, 0x18 ;  /* 0x000000083b067291 */ /* 0x000fe4000f8ec0ff */
[----:B------:R-:W-:-:S02]  /*16e0*/  USHF.R.S32.HI UR43, URZ, 0x7, UR5 ;  /* 0x00000007ff2b7899 */ /* 0x000fc40008011405 */
[----:B------:R-:W-:Y:S02]  /*16f0*/  UIADD3 UR5, UPT, UPT, UR7, -0x1, URZ ;  /* 0xffffffff07057890 */ /* 0x000fe4000fffe0ff */
[----:B------:R-:W-:Y:S02]  /*1700*/  UISETP.LT.U32.AND UP0, UPT, UR43, 0x5, UPT ;  /* 0x000000052b00788c */ /* 0x000fe4000bf01070 */
[----:B------:R-:W-:Y:S02]  /*1710*/  UISETP.GE.U32.AND UP2, UPT, UR5, -0xff, UPT ;  /* 0xffffff010500788c */ /* 0x000fe4000bf46070 */
[----:B------:R-:W-:Y:S01]  /*1720*/  USEL UR41, UR43, 0x5, UP0 ;  /* 0x000000052b297887 */ /* 0x000fe20008000000 */
[----:B------:R-:W2:Y:S03]  /*1730*/  LDCU UR39, c[0x0][0x374] ;  /* 0x00006e80ff2777ac */ /* 0x000ea60008000800 */
[----:B------:R-:W-:-:S02]  /*1740*/  UIADD3 UR21, UPT, UPT, UR41, -0x1, URZ ;  /* 0xffffffff29157890 */ /* 0x000fc4000fffe0ff */
[----:B------:R-:W-:-:S03]  /*1750*/  USEL UR26, UR26, 0x2, UP1 ;  /* 0x000000021a1a7887 */ /* 0x000fc60008800000 */
[----:B------:R-:W-:Y:S02]  /*1760*/  @UP2 UIADD3 UR21, UPT, UPT, UR41, URZ, URZ ;  /* 0x000000ff29152290 */ /* 0x000fe4000fffe0ff */
[----:B------:R-:W-:Y:S02]  /*1770*/  UIADD3 UR5, UPT, UPT, UR6, 0x11300, UR4 ;  /* 0x0001130006057890 */ /* 0x000fe4000fffe004 */
[----:B------:R-:W-:Y:S02]  /*1780*/  UIADD3 UR44, UPT, UPT, UR43, -UR41, URZ ;  /* 0x800000292b2c7290 */ /* 0x000fe4000fffe0ff */
[----:B------:R-:W-:Y:S01]  /*1790*/  UIADD3 UR21, UPT, UPT, UR21, 0x1, URZ ;  /* 0x0000000115157890 */ /* 0x000fe2000fffe0ff */
[----:B---34-:R-:W-:-:S11]  /*17a0*/  UMOV UR13, URZ ;  /* 0x000000ff000d7c82 */ /* 0x018fd60008000000 */
.L_x_42:
[----:B------:R-:W-:-:S09]  /*17b0*/  UISETP.NE.AND UP0, UPT, UR59, URZ, UPT ;  /* 0x000000ff3b00728c */ /* 0x000fd2000bf05270 */
[----:B-1----:R-:W-:Y:S05]  /*17c0*/  BRA.U UP0, `(.L_x_23) ;  /* 0x0000000100287547 */ /* 0x002fea000b800000 */
[----:B------:R-:W-:Y:S02]  /*17d0*/  LEA R0, R9, UR6, 0x3 ;  /* 0x0000000609007c11 */ /* 0x000fe4000f8e18ff */
[----:B------:R-:W-:-:S04]  /*17e0*/  SHF.L.U32 R3, R8, 0x1f, RZ ;  /* 0x0000001f08037819 */ /* 0x000fc800000006ff */
[----:B------:R-:W3:Y:S02]  /*17f0*/  SYNCS.PHASECHK.TRANS64.TRYWAIT P0, [R0+URZ+0xe0], R3 ;  /* 0x0000e003000075a7 */ /* 0x000ee400080011ff */
[----:B---3--:R-:W-:Y:S05]  /*1800*/  @!P0 BRA `(.L_x_24) ;  /* 0x0000007000d08947 */ /* 0x008fea0003800000 */
.L_x_108:
[----:B------:R4:W-:Y:S01]  /*1810*/  SYNCS.ARRIVE.TRANS64.A1T0 RZ, [R0+URZ+0xd0], RZ ;  /* 0x0000d0ff00ff79a7 */ /* 0x0009e200081000ff */
[----:B------:R-:W-:-:S05]  /*1820*/  VIADD R9, R9, 0x1 ;  /* 0x0000000109097836 */ /* 0x000fca0000000000 */
[----:B------:R-:W-:-:S04]  /*1830*/  ISETP.NE.AND P0, PT, R9, 0x2, PT ;  /* 0x000000020900780c */ /* 0x000fc80003f05270 */
[----:B---3--:R-:W-:Y:S02]  /*1840*/  SEL R3, RZ, 0x1, P0 ;  /* 0x00000001ff037807 */ /* 0x008fe40000000000 */
[----:B------:R-:W-:Y:S02]  /*1850*/  SEL R9, R9, RZ, P0 ;  /* 0x000000ff09097207 */ /* 0x000fe40000000000 */
[----:B------:R-:W-:-:S07]  /*1860*/  LOP3.LUT R8, R8, R3, RZ, 0x3c, !PT ;  /* 0x0000000308087212 */ /* 0x000fce00078e3cff */
.L_x_23:
[----:B------:R-:W-:Y:S01]  /*1870*/  ULEA UR7, UR13, UR6, 0x3 ;  /* 0x000000060d077291 */ /* 0x000fe2000f8e18ff */
[----:B----4-:R-:W-:Y:S01]  /*1880*/  SHF.L.U32 R0, R12, 0x1f, RZ ;  /* 0x0000001f0c007819 */ /* 0x010fe200000006ff */
[----:B------:R-:W-:Y:S02]  /*1890*/  UISETP.GE.U32.AND UP0, UPT, UR48, 0xff, UPT ;  /* 0x000000ff3000788c */ /* 0x000fe4000bf06070 */
[----:B------:R-:W-:Y:S02]  /*18a0*/  USHF.L.U32 UR35, UR45, 0x6, URZ ;  /* 0x000000062d237899 */ /* 0x000fe400080006ff */
[----:B------:R-:W-:Y:S01]  /*18b0*/  UIMAD UR19, UR46, 0xe0, UR47 ;  /* 0x000000e02e1378a4 */ /* 0x000fe2000f8e022f */
[----:B------:R-:W-:Y:S02]  /*18c0*/  UMOV UR14, URZ ;  /* 0x000000ff000e7c82 */ /* 0x000fe40008000000 */
[----:B------:R3:W4:Y:S02]  /*18d0*/  SYNCS.PHASECHK.TRANS64.TRYWAIT P0, [UR7+0x28], R0 ;  /* 0x00002800ff0075a7 */ /* 0x0007240008001107 */
[----:B------:R-:W-:Y:S07]  /*18e0*/  BRA.U !UP0, `(.L_x_25) ;  /* 0x0000000108bc7547 */ /* 0x000fee000b800000 */
[----:B------:R-:W-:Y:S01]  /*18f0*/  UMOV UR9, URZ ;  /* 0x000000ff00097c82 */ /* 0x000fe20008000000 */
[----:B------:R-:W-:-:S05]  /*1900*/  UMOV UR7, UR13 ;  /* 0x0000000d00077c82 */ /* 0x000fca0008000000 */
.L_x_31:
[----:B------:R-:W-:Y:S01]  /*1910*/  @!P3 MOV R2, 0x9000 ;  /* 0x000090000002b802 */ /* 0x000fe20000000f00 */
[----:B------:R-:W-:Y:S01]  /*1920*/  ULEA UR33, UR7, UR6, 0x3 ;  /* 0x0000000607217291 */ /* 0x000fe2000f8e18ff */
[----:B-12-4-:R-:W-:Y:S11]  /*1930*/  @P0 BRA `(.L_x_26) ;  /* 0x00000000000c0947 */ /* 0x016ff60003800000 */
[----:B------:R-:W-:Y:S04]  /*1940*/  SHF.L.U32 R3, R12, 0x1f, RZ ;  /* 0x0000001f0c037819 */ /* 0x000fe800000006ff */
[----:B------:R-:W4:Y:S02]  /*1950*/  SYNCS.PHASECHK.TRANS64.TRYWAIT P0, [UR33+0x28], R3 ;  /* 0x00002803ff0075a7 */ /* 0x000f240008001121 */
[----:B----4-:R-:W-:Y:S05]  /*1960*/  @!P0 BRA `(.L_x_27) ;  /* 0x00000070008c8947 */ /* 0x010fea0003800000 */
.L_x_26:
[----:B------:R4:W-:Y:S01]  /*1970*/  @!P3 SYNCS.ARRIVE.TRANS64 RZ, [UR33], R2 ;  /* 0x00000002ffffb9a7 */ /* 0x0009e20008000021 */
[----:B------:R-:W-:Y:S04]  /*1980*/  ULOP3.LUT UR8, UR26, 0x2, URZ, 0xfc, !UPT ;  /* 0x000000021a087892 */ /* 0x000fe8000f8efcff */
[----:B------:R-:W-:Y:S09]  /*1990*/  UISETP.NE.AND UP0, UPT, UR8, 0x2, UPT ;  /* 0x000000020800788c */ /* 0x000ff2000bf05270 */
[----:B------:R-:W-:Y:S05]  /*19a0*/  BRA.U UP0, `(.L_x_28) ;  /* 0x0000000100047547 */ /* 0x000fea000b800000 */
[----:B-12---:R-:W-:Y:S05]  /*19b0*/  BPT.TRAP 0x1 ;  /* 0x000000040000795c */ /* 0x006fea0000300000 */
.L_x_28:
[----:B------:R-:W-:Y:S04]  /*19c0*/  BSSY.RECONVERGENT B0, `(.L_x_29) ;  /* 0x0000003000007945 */ /* 0x000fe80003800200 */
[----:B------:R-:W-:Y:S05]  /*19d0*/  @P2 BRA `(.L_x_30) ;  /* 0x0000000000042947 */ /* 0x000fea0003800000 */
[----:B-12---:R-:W-:Y:S05]  /*19e0*/  BPT.TRAP 0x1 ;  /* 0x000000040000795c */ /* 0x006fea0000300000 */
.L_x_30:
[----:B-12---:R-:W-:Y:S05]  /*19f0*/  BSYNC.RECONVERGENT B0 ;  /* 0x0000000000007941 */ /* 0x006fea0003800200 */
.L_x_29:
[----:B------:R-:W-:Y:S02]  /*1a00*/  UIADD3 UR8, UPT, UPT, UR7, 0x1, URZ ;  /* 0x0000000107087890 */ /* 0x000fe4000fffe0ff */
[----:B------:R-:W-:Y:S02]  /*1a10*/  UIADD3 UR14, UP1, UPT, UR28, 0x80, URZ ;  /* 0x000000801c0e7890 */ /* 0x000fe4000ff3e0ff */
[----:B------:R-:W-:Y:S02]  /*1a20*/  UISETP.NE.AND UP0, UPT, UR8, 0x5, UPT ;  /* 0x000000050800788c */ /* 0x000fe4000bf05270 */
[----:B------:R-:W-:Y:S02]  /*1a30*/  ULEA UR32, UR7, UR6, 0xd ;  /* 0x0000000607207291 */ /* 0x000fe4000f8e68ff */
[----:B------:R-:W-:Y:S02]  /*1a40*/  USEL UR10, URZ, 0x1, UP0 ;  /* 0x00000001ff0a7887 */ /* 0x000fe40008000000 */
[----:B------:R-:W-:Y:S02]  /*1a50*/  USEL UR13, UR8, URZ, UP0 ;  /* 0x000000ff080d7287 */ /* 0x000fe40008000000 */
[----:B------:R-:W-:Y:S02]  /*1a60*/  USHF.L.U32 UR34, UR9, 0x7, URZ ;  /* 0x0000000709227899 */ /* 0x000fe400080006ff */
[----:B------:R-:W-:Y:S01]  /*1a70*/  ULEA UR8, UR13, UR6, 0x3 ;  /* 0x000000060d087291 */ /* 0x000fe2000f8e18ff */
[----:B------:R-:W-:Y:S01]  /*1a80*/  LOP3.LUT R12, R12, UR10, RZ, 0x3c, !PT ;  /* 0x0000000a0c0c7c12 */ /* 0x000fe2000f8e3cff */
[----:B------:R-:W-:Y:S02]  /*1a90*/  UIADD3.X UR15, UPT, UPT, URZ, UR29, URZ, UP1, !UPT ;  /* 0x0000001dff0f7290 */ /* 0x000fe40008ffe4ff */
[----:B------:R-:W-:Y:S01]  /*1aa0*/  UIADD3 UR32, UPT, UPT, UR32, 0x7300, URZ ;  /* 0x0000730020207890 */ /* 0x000fe2000fffe0ff */
[----:B---3--:R-:W-:Y:S01]  /*1ab0*/  SHF.L.U32 R0, R12, 0x1f, RZ ;  /* 0x0000001f0c007819 */ /* 0x008fe200000006ff */
[----:B------:R-:W-:Y:S02]  /*1ac0*/  UIMAD UR16, UR7, 0x7000, UR4 ;  /* 0x00007000071078a4 */ /* 0x000fe4000f8e0204 */
[----:B------:R-:W-:Y:S01]  /*1ad0*/  UIADD3 UR10, UP0, UPT, UR28, 0x180, URZ ;  /* 0x000001801c0a7890 */ /* 0x000fe2000ff1e0ff */
[----:B------:R1:W2:Y:S01]  /*1ae0*/  SYNCS.PHASECHK.TRANS64.TRYWAIT P0, [UR8+0x28], R0 ;  /* 0x00002800ff0075a7 */ /* 0x0002a20008001108 */
[----:B------:R-:W-:Y:S01]  /*1af0*/  UIADD3 UR16, UPT, UPT, UR6, 0x11300, UR16 ;  /* 0x0001130006107890 */ /* 0x000fe2000fffe010 */
[----:B------:R-:W-:Y:S01]  /*1b00*/  UMOV UR22, 0x0 ;  /* 0x0000000000167882 */ /* 0x000fe20000000000 */
[----:B------:R-:W-:Y:S01]  /*1b10*/  UMOV UR23, 0x10000000 ;  /* 0x1000000000177882 */ /* 0x000fe20000000000 */
[----:B------:R-:W-:Y:S01]  /*1b20*/  UIADD3.X UR11, UPT, UPT, URZ, UR29, URZ, UP0, !UPT ;  /* 0x0000001dff0b7290 */ /* 0x000fe200087fe4ff */
[----:B------:R3:W-:Y:S01]  /*1b30*/  UTMALDG.3D [UR32], [UR14], desc[UR22] ;  /* 0x000016200e0075b4 */ /* 0x0007e20008011000 */
[----:B------:R-:W-:Y:S01]  /*1b40*/  UIADD3 UR9, UPT, UPT, UR9, 0x1, URZ ;  /* 0x0000000109097890 */ /* 0x000fe2000fffe0ff */
[----:B------:R-:W-:Y:S01]  /*1b50*/  UMOV UR7, 0x30000 ;  /* 0x0003000000077882 */ /* 0x000fe20000000000 */
[----:B------:R-:W-:Y:S01]  /*1b60*/  UMOV UR20, UR36 ;  /* 0x0000002400147c82 */ /* 0x000fe20008000000 */
[----:B------:R-:W-:Y:S01]  /*1b70*/  UMOV UR17, UR33 ;  /* 0x0000002100117c82 */ /* 0x000fe20008000000 */
[----:B------:R-:W-:Y:S01]  /*1b80*/  UMOV UR18, UR34 ;  /* 0x0000002200127c82 */ /* 0x000fe20008000000 */
[----:B------:R-:W-:Y:S02]  /*1b90*/  UISETP.NE.AND UP0, UPT, UR9, UR21, UPT ;  /* 0x000000150900728c */ /* 0x000fe4000bf05270 */
[----:B------:R4:W-:Y:S01]  /*1ba0*/  UTMALDG.3D.MULTICAST [UR16], [UR10], UR7, desc[UR22] ;  /* 0x000016100a0073b4 */ /* 0x0009e20008011807 */
[----:B---3--:R-:W-:Y:S01]  /*1bb0*/  UMOV UR14, UR21 ;  /* 0x00000015000e7c82 */ /* 0x008fe20008000000 */
[----:B----4-:R-:W-:Y:S05]  /*1bc0*/  UMOV UR7, UR13 ;  /* 0x0000000d00077c82 */ /* 0x010fea0008000000 */
[----:B------:R-:W-:Y:S05]  /*1bd0*/  BRA.U UP0, `(.L_x_31) ;  /* 0xfffffffd004c7547 */ /* 0x000fea000b83ffff */
.L_x_25:
[----:B------:R-:W-:Y:S01]  /*1be0*/  ULEA UR7, UR13, UR6, 0x3 ;  /* 0x000000060d077291 */ /* 0x000fe2000f8e18ff */
[----:B-1-3--:R-:W-:Y:S01]  /*1bf0*/  SHF.L.U32 R0, R12, 0x1f, RZ ;  /* 0x0000001f0c007819 */ /* 0x00afe200000006ff */
[----:B------:R-:W-:Y:S01]  /*1c00*/  @!P1 SYNCS.ARRIVE.TRANS64.A1T0 RZ, [UR6+0x68], RZ ;  /* 0x000068ffffff99a7 */ /* 0x000fe20008100006 */
[----:B------:R-:W-:-:S06]  /*1c10*/  UISETP.GT.AND UP0, UPT, UR43, UR41, UPT ;  /* 0x000000292b00728c */ /* 0x000fcc000bf04270 */
[----:B--2-4-:R1:W2:Y:S03]  /*1c20*/  SYNCS.PHASECHK.TRANS64.TRYWAIT P0, [UR7+0x28], R0 ;  /* 0x00002800ff0075a7 */ /* 0x0142a60008001107 */
[----:B------:R-:W-:Y:S05]  /*1c30*/  BRA.U !UP0, `(.L_x_32) ;  /* 0x0000000108bc7547 */ /* 0x000fea000b800000 */
[----:B------:R-:W-:Y:S01]  /*1c40*/  UIADD3 UR15, UPT, UPT, UR44, UR14, URZ ;  /* 0x0000000e2c0f7290 */ /* 0x000fe2000fffe0ff */
[----:B------:R-:W-:-:S11]  /*1c50*/  UMOV UR7, UR13 ;  /* 0x0000000d00077c82 */ /* 0x000fd60008000000 */
.L_x_38:
[----:B--2---:R-:W-:Y:S01]  /*1c60*/  @!P3 MOV R2, 0x9000 ;  /* 0x000090000002b802 */ /* 0x004fe20000000f00 */
[----:B---3--:R-:W-:Y:S01]  /*1c70*/  ULEA UR9, UR7, UR6, 0x3 ;  /* 0x0000000607097291 */ /* 0x008fe2000f8e18ff */
[----:B--2-4-:R-:W-:Y:S11]  /*1c80*/  @P0 BRA `(.L_x_33) ;  /* 0x00000000000c0947 */ /* 0x014ff60003800000 */
[----:B------:R-:W-:Y:S04]  /*1c90*/  SHF.L.U32 R3, R12, 0x1f, RZ ;  /* 0x0000001f0c037819 */ /* 0x000fe800000006ff */
[----:B------:R-:W2:Y:S02]  /*1ca0*/  SYNCS.PHASECHK.TRANS64.TRYWAIT P0, [UR9+0x28], R3 ;  /* 0x00002803ff0075a7 */ /* 0x000ea40008001109 */
[----:B--2---:R-:W-:Y:S05]  /*1cb0*/  @!P0 BRA `(.L_x_34) ;  /* 0x0000006c00d08947 */ /* 0x004fea0003800000 */
.L_x_33:
[----:B------:R2:W-:Y:S01]  /*1cc0*/  @!P3 SYNCS.ARRIVE.TRANS64 RZ, [UR9], R2 ;  /* 0x00000002ffffb9a7 */ /* 0x0005e20008000009 */
[----:B------:R-:W-:Y:S04]  /*1cd0*/  ULOP3.LUT UR8, UR26, 0x2, URZ, 0xfc, !UPT ;  /* 0x000000021a087892 */ /* 0x000fe8000f8efcff */
[----:B------:R-:W-:Y:S09]  /*1ce0*/  UISETP.NE.AND UP0, UPT, UR8, 0x2, UPT ;  /* 0x000000020800788c */ /* 0x000ff2000bf05270 */
[----:B------:R-:W-:Y:S05]  /*1cf0*/  BRA.U UP0, `(.L_x_35) ;  /* 0x0000000100047547 */ /* 0x000fea000b800000 */
[----:B------:R-:W-:Y:S05]  /*1d00*/  BPT.TRAP 0x1 ;  /* 0x000000040000795c */ /* 0x000fea0000300000 */
.L_x_35:
[----:B------:R-:W-:Y:S04]  /*1d10*/  BSSY.RECONVERGENT B0, `(.L_x_36) ;  /* 0x0000003000007945 */ /* 0x000fe80003800200 */
[----:B------:R-:W-:Y:S05]  /*1d20*/  @P2 BRA `(.L_x_37) ;  /* 0x0000000000042947 */ /* 0x000fea0003800000 */
[----:B------:R-:W-:Y:S05]  /*1d30*/  BPT.TRAP 0x1 ;  /* 0x000000040000795c */ /* 0x000fea0000300000 */
.L_x_37:
[----:B------:R-:W-:Y:S05]  /*1d40*/  BSYNC.RECONVERGENT B0 ;  /* 0x0000000000007941 */ /* 0x000fea0003800200 */
.L_x_36:
[----:B------:R-:W-:Y:S02]  /*1d50*/  UIADD3 UR8, UPT, UPT, UR7, 0x1, URZ ;  /* 0x0000000107087890 */ /* 0x000fe4000fffe0ff */
[----:B------:R-:W-:Y:S02]  /*1d60*/  UIADD3 UR22, UP1, UPT, UR28, 0x80, URZ ;  /* 0x000000801c167890 */ /* 0x000fe4000ff3e0ff */
[----:B------:R-:W-:Y:S02]  /*1d70*/  UISETP.NE.AND UP0, UPT, UR8, 0x5, UPT ;  /* 0x000000050800788c */ /* 0x000fe4000bf05270 */
[----:B------:R-:W-:Y:S02]  /*1d80*/  UIADD3.X UR23, UPT, UPT, URZ, UR29, URZ, UP1, !UPT ;  /* 0x0000001dff177290 */ /* 0x000fe40008ffe4ff */
[----:B------:R-:W-:Y:S02]  /*1d90*/  USEL UR10, URZ, 0x1, UP0 ;  /* 0x00000001ff0a7887 */ /* 0x000fe40008000000 */
[----:B------:R-:W-:Y:S02]  /*1da0*/  USEL UR13, UR8, URZ, UP0 ;  /* 0x000000ff080d7287 */ /* 0x000fe40008000000 */
[----:B------:R-:W-:Y:S02]  /*1db0*/  UIADD3 UR24, UP0, UPT, UR28, 0x180, URZ ;  /* 0x000001801c187890 */ /* 0x000fe4000ff1e0ff */
[----:B------:R-:W-:Y:S01]  /*1dc0*/  ULEA UR8, UR13, UR6, 0x3 ;  /* 0x000000060d087291 */ /* 0x000fe2000f8e18ff */
[----:B------:R-:W-:Y:S01]  /*1dd0*/  LOP3.LUT R12, R12, UR10, RZ, 0x3c, !PT ;  /* 0x0000000a0c0c7c12 */ /* 0x000fe2000f8e3cff */
[----:B------:R-:W-:Y:S02]  /*1de0*/  USHF.L.U32 UR10, UR14, 0x7, URZ ;  /* 0x000000070e0a7899 */ /* 0x000fe400080006ff */
[----:B------:R-:W-:Y:S01]  /*1df0*/  UIMAD UR16, UR7, 0x7000, UR5 ;  /* 0x00007000071078a4 */ /* 0x000fe2000f8e0205 */
[----:B-1----:R-:W-:Y:S01]  /*1e00*/  SHF.L.U32 R0, R12, 0x1f, RZ ;  /* 0x0000001f0c007819 */ /* 0x002fe200000006ff */
[----:B------:R-:W-:Y:S02]  /*1e10*/  UIADD3.X UR25, UPT, UPT, URZ, UR29, URZ, UP0, !UPT ;  /* 0x0000001dff197290 */ /* 0x000fe400087fe4ff */
[----:B------:R-:W-:Y:S01]  /*1e20*/  UIADD3 UR14, UPT, UPT, UR14, 0x1, URZ ;  /* 0x000000010e0e7890 */ /* 0x000fe2000fffe0ff */
[----:B------:R3:W4:Y:S01]  /*1e30*/  SYNCS.PHASECHK.TRANS64.TRYWAIT P0, [UR8+0x28], R0 ;  /* 0x00002800ff0075a7 */ /* 0x0007220008001108 */
[----:B------:R-:W-:Y:S01]  /*1e40*/  ULEA UR8, UR7, UR6, 0xd ;  /* 0x0000000607087291 */ /* 0x000fe2000f8e68ff */
[----:B------:R-:W-:Y:S01]  /*1e50*/  UMOV UR30, 0x0 ;  /* 0x00000000001e7882 */ /* 0x000fe20000000000 */
[----:B------:R-:W-:Y:S02]  /*1e60*/  UMOV UR31, 0x10000000 ;  /* 0x10000000001f7882 */ /* 0x000fe40000000000 */
[----:B------:R-:W-:Y:S01]  /*1e70*/  UIADD3 UR8, UPT, UPT, UR8, 0x7300, URZ ;  /* 0x0000730008087890 */ /* 0x000fe2000fffe0ff */
[----:B------:R-:W-:Y:S01]  /*1e80*/  UMOV UR11, UR35 ;  /* 0x00000023000b7c82 */ /* 0x000fe20008000000 */
[----:B------:R-:W-:Y:S01]  /*1e90*/  UMOV UR12, UR36 ;  /* 0x00000024000c7c82 */ /* 0x000fe20008000000 */
[----:B------:R-:W-:Y:S01]  /*1ea0*/  UMOV UR27, 0x30000 ;  /* 0x00030000001b7882 */ /* 0x000fe20000000000 */
[----:B------:R-:W-:Y:S01]  /*1eb0*/  UMOV UR20, UR36 ;  /* 0x0000002400147c82 */ /* 0x000fe20008000000 */
[----:B------:R-:W-:Y:S01]  /*1ec0*/  UMOV UR17, UR9 ;  /* 0x0000000900117c82 */ /* 0x000fe20008000000 */
[----:B------:R-:W-:Y:S01]  /*1ed0*/  UMOV UR18, UR10 ;  /* 0x0000000a00127c82 */ /* 0x000fe20008000000 */
[----:B------:R-:W-:Y:S02]  /*1ee0*/  UISETP.NE.AND UP0, UPT, UR14, UR15, UPT ;  /* 0x0000000f0e00728c */ /* 0x000fe4000bf05270 */
[----:B------:R3:W-:Y:S01]  /*1ef0*/  UTMALDG.3D [UR8], [UR22], desc[UR30] ;  /* 0x00001e08160075b4 */ /* 0x0007e20008011000 */
[----:B------:R-:W-:Y:S01]  /*1f00*/  UMOV UR7, UR13 ;  /* 0x0000000d00077c82 */ /* 0x000fe20008000000 */
[----:B------:R3:W-:Y:S05]  /*1f10*/  UTMALDG.3D.MULTICAST [UR16], [UR24], UR27, desc[UR30] ;  /* 0x00001e10180073b4 */ /* 0x0007ea000801181b */
[----:B------:R-:W-:Y:S05]  /*1f20*/  BRA.U UP0, `(.L_x_38) ;  /* 0xfffffffd004c7547 */ /* 0x000fea000b83ffff */
.L_x_32:
[C---:B------:R-:W-:Y:S01]  /*1f30*/  LEA R3, R11.reuse, UR6, 0x3 ;  /* 0x000000060b037c11 */ /* 0x040fe2000f8e18ff */
[----:B------:R-:W-:Y:S01]  /*1f40*/  NOP ;  /* 0x0000000000007918 */ /* 0x000fe20000000000 */
[----:B-1-3--:R-:W-:Y:S02]  /*1f50*/  SHF.L.U32 R0, R10, 0x1f, RZ ;  /* 0x0000001f0a007819 */ /* 0x00afe400000006ff */
[----:B------:R-:W-:Y:S02]  /*1f60*/  LEA R5, R11, UR6, 0x4 ;  /* 0x000000060b057c11 */ /* 0x000fe4000f8e20ff */
[----:B--2-4-:R-:W1:Y:S02]  /*1f70*/  SYNCS.PHASECHK.TRANS64.TRYWAIT P0, [R3+URZ+0x70], R0 ;  /* 0x00007000030075a7 */ /* 0x014e6400080011ff */
[----:B-1----:R-:W-:Y:S05]  /*1f80*/  @!P0 BRA `(.L_x_39) ;  /* 0x0000006c00348947 */ /* 0x002fea0003800000 */
.L_x_111:
[----:B------:R-:W2:Y:S01]  /*1f90*/  LDS.128 R4, [R5+0x100] ;  /* 0x0001000005047984 */ /* 0x000ea20000000c00 */
[----:B------:R-:W-:Y:S01]  /*1fa0*/  UISETP.GE.AND UP0, UPT, UR42, 0x1, UPT ;  /* 0x000000012a00788c */ /* 0x000fe2000bf06270 */
[----:B------:R-:W-:Y:S01]  /*1fb0*/  @!PT LDS RZ, [RZ] ;  /* 0x00000000fffff984 */ /* 0x000fe20000000800 */
[----:B------:R-:W-:Y:S01]  /*1fc0*/  @!PT LDS RZ, [RZ] ;  /* 0x00000000fffff984 */ /* 0x000fe20000000800 */
[----:B------:R-:W-:Y:S01]  /*1fd0*/  @!PT LDS RZ, [RZ] ;  /* 0x00000000fffff984 */ /* 0x000fe20000000800 */
[----:B------:R-:W-:Y:S01]  /*1fe0*/  @!PT LDS RZ, [RZ] ;  /* 0x00000000fffff984 */ /* 0x000fe20000000800 */
[----:B------:R3:W-:Y:S06]  /*1ff0*/  MEMBAR.ALL.CTA ;  /* 0x0000000000007992 */ /* 0x0007ec0000008000 */
[----:B---3--:R-:W3:Y:S01]  /*2000*/  FENCE.VIEW.ASYNC.S ;  /* 0x00000000000073c6 */ /* 0x008ee20000000000 */
[----:B--2---:R-:W-:-:S13]  /*2010*/  LOP3.LUT P0, RZ, R6, 0x1, RZ, 0xc0, !PT ;  /* 0x0000000106ff7812 */ /* 0x004fda000780c0ff */
[----:B---3--:R-:W-:Y:S01]  /*2020*/  VOTEU.ANY UP1, P0 ;  /* 0x0000000000ff7886 */ /* 0x008fe20000020100 */
[----:B------:R-:W-:-:S13]  /*2030*/  PLOP3.LUT P0, PT, PT, PT, UP1, 0x80, 0x8 ;  /* 0x000000000008781c */ /* 0x000fda0003f0f018 */
[----:B-1----:R-:W-:Y:S02]  /*2040*/  @P0 LOP3.LUT R0, R5, 0xffff, RZ, 0xc0, !PT ;  /* 0x0000ffff05000812 */ /* 0x002fe400078ec0ff */
[----:B------:R-:W-:Y:S02]  /*2050*/  @P0 MOV R2, R4 ;  /* 0x0000000400020202 */ /* 0x000fe40000000f00 */
[----:B------:R-:W-:Y:S01]  /*2060*/  @P0 R2UR UR8, R0 ;  /* 0x00000000000802ca */ /* 0x000fe200000e0000 */
[----:B------:R-:W-:Y:S01]  /*2070*/  VIADD R0, R3, 0x80 ;  /* 0x0000008003007836 */ /* 0x000fe20000000000 */
[----:B------:R-:W-:Y:S02]  /*2080*/  @P0 SHF.R.U32.HI R4, RZ, 0x10, R5 ;  /* 0x00000010ff040819 */ /* 0x000fe40000011605 */
[----:B------:R-:W-:Y:S02]  /*2090*/  @P0 R2UR UR9, R2 ;  /* 0x00000000020902ca */ /* 0x000fe400000e0000 */
[----:B------:R-:W-:-:S02]  /*20a0*/  PRMT R0, RZ, 0x654, R0 ;  /* 0x00000654ff007816 */ /* 0x000fc40000000000 */
[----:B------:R-:W-:Y:S02]  /*20b0*/  @P0 R2UR UR7, R4 ;  /* 0x00000000040702ca */ /* 0x000fe400000e0000 */
[----:B------:R1:W-:Y:S03]  /*20c0*/  SYNCS.ARRIVE.TRANS64.RED.A1T0 RZ, [R0+URZ], RZ ;  /* 0x000000ff00ff79a7 */ /* 0x0003e600081004ff */
[----:B------:R-:W-:-:S04]  /*20d0*/  @UP1 UMOV UR37, UR8 ;  /* 0x0000000800251c82 */ /* 0x000fc80008000000 */
[----:B------:R-:W-:-:S04]  /*20e0*/  @UP1 UMOV UR38, UR9 ;  /* 0x0000000900261c82 */ /* 0x000fc80008000000 */
[----:B------:R-:W-:Y:S01]  /*20f0*/  @UP1 UMOV UR36, UR7 ;  /* 0x0000000700241c82 */ /* 0x000fe20008000000 */
[----:B------:R-:W-:Y:S05]  /*2100*/  BRA.U !UP0, `(.L_x_40) ;  /* 0x0000000108d47547 */ /* 0x000fea000b800000 */
[----:B------:R-:W2:Y:S01]  /*2110*/  LDCU.128 UR16, c[0x0][0xb10] ;  /* 0x00016200ff1077ac */ /* 0x000ea20008000c00 */
[----:B------:R-:W3:Y:S01]  /*2120*/  LDCU UR12, c[0x0][0xb20] ;  /* 0x00016400ff0c77ac */ /* 0x000ee20008000800 */
[----:B------:R-:W4:Y:S01]  /*2130*/  LDCU UR20, c[0x0][0xb0c] ;  /* 0x00016180ff1477ac */ /* 0x000f220008000800 */
[----:B------:R-:W1:Y:S01]  /*2140*/  LDCU.64 UR10, c[0x0][0xb28] ;  /* 0x00016500ff0a77ac */ /* 0x000e620008000a00 */
[----:B------:R-:W-:Y:S02]  /*2150*/  UISETP.NE.AND UP3, UPT, UR42, 0x1, UPT ;  /* 0x000000012a00788c */ /* 0x000fe4000bf65270 */
[----:B--2---:R-:W-:Y:S02]  /*2160*/  UIMAD.WIDE.U32 UR14, UR39, UR19, URZ ;  /* 0x00000013270e72a5 */ /* 0x004fe4000f8e00ff */
[----:B------:R-:W-:Y:S02]  /*2170*/  UIMAD.WIDE.U32 UR8, UR40, UR16, URZ ;  /* 0x00000010280872a5 */ /* 0x000fe4000f8e00ff */
[----:B------:R-:W-:-:S02]  /*2180*/  UISETP.NE.AND UP0, UPT, UR18, 0x1, UPT ;  /* 0x000000011200788c */ /* 0x000fc4000bf05270 */
[----:B------:R-:W-:Y:S01]  /*2190*/  UIMAD.WIDE.U32 UR24, UR37, UR19, URZ ;  /* 0x00000013251872a5 */ /* 0x000fe2000f8e00ff */
[----:B------:R-:W-:Y:S02]  /*21a0*/  UMOV UR14, UR15 ;  /* 0x0000000f000e7c82 */ /* 0x000fe40008000000 */
[----:B------:R-:W-:Y:S01]  /*21b0*/  UMOV UR8, UR9 ;  /* 0x0000000900087c82 */ /* 0x000fe20008000000 */
[----:B---3--:R-:W-:Y:S02]  /*21c0*/  USHF.R.U32.HI UR14, URZ, UR12, UR14 ;  /* 0x0000000cff0e7299 */ /* 0x008fe4000801160e */
[----:B------:R-:W-:Y:S02]  /*21d0*/  USHF.R.U32.HI UR9, URZ, UR17, UR8 ;  /* 0x00000011ff097299 */ /* 0x000fe40008011608 */
[----:B----4-:R-:W-:Y:S02]  /*21e0*/  UISETP.NE.AND UP2, UPT, UR20, 0x1, UPT ;  /* 0x000000011400788c */ /* 0x010fe4000bf45270 */
[----:B------:R-:W-:-:S02]  /*21f0*/  USEL UR8, UR39, UR14, !UP0 ;  /* 0x0000000e27087287 */ /* 0x000fc4000c000000 */
[----:B------:R-:W-:Y:S02]  /*2200*/  USEL UR9, UR40, UR9, !UP2 ;  /* 0x0000000928097287 */ /* 0x000fe4000d000000 */
[----:B-1----:R-:W-:Y:S01]  /*2210*/  UIMAD.WIDE.U32 UR14, UR8, UR10, URZ ;  /* 0x0000000a080e72a5 */ /* 0x002fe2000f8e00ff */
[----:B------:R-:W-:Y:S01]  /*2220*/  UMOV UR7, UR25 ;  /* 0x0000001900077c82 */ /* 0x000fe20008000000 */
[----:B------:R-:W-:Y:S02]  /*2230*/  UIMAD.WIDE.U32 UR22, UR38, UR16, URZ ;  /* 0x00000010261672a5 */ /* 0x000fe4000f8e00ff */
[----:B------:R-:W-:-:S03]  /*2240*/  UIMAD.WIDE.U32 UR24, UR9, UR10, URZ ;  /* 0x0000000a091872a5 */ /* 0x000fc6000f8e00ff */
[----:B------:R-:W-:Y:S01]  /*2250*/  UMOV UR14, UR15 ;  /* 0x0000000f000e7c82 */ /* 0x000fe20008000000 */
[----:B------:R-:W-:Y:S02]  /*2260*/  USHF.R.U32.HI UR7, URZ, UR12, UR7 ;  /* 0x0000000cff077299 */ /* 0x000fe40008011607 */
[----:B------:R-:W-:Y:S01]  /*2270*/  @UP3 USHF.R.U32.HI UR8, URZ, UR11, UR14 ;  /* 0x0000000bff083299 */ /* 0x000fe2000801160e */
[----:B------:R-:W-:Y:S01]  /*2280*/  UMOV UR22, UR23 ;  /* 0x0000001700167c82 */ /* 0x000fe20008000000 */
[----:B------:R-:W-:Y:S01]  /*2290*/  UMOV UR24, UR25 ;  /* 0x0000001900187c82 */ /* 0x000fe20008000000 */
[----:B------:R-:W-:Y:S02]  /*22a0*/  USHF.R.U32.HI UR17, URZ, UR17, UR22 ;  /* 0x00000011ff117299 */ /* 0x000fe40008011616 */
[----:B------:R-:W-:Y:S02]  /*22b0*/  USEL UR7, UR37, UR7, !UP0 ;  /* 0x0000000725077287 */ /* 0x000fe4000c000000 */
[----:B------:R-:W-:-:S02]  /*22c0*/  @UP3 USHF.R.U32.HI UR9, URZ, UR11, UR24 ;  /* 0x0000000bff093299 */ /* 0x000fc40008011618 */
[----:B------:R-:W-:Y:S02]  /*22d0*/  UIMAD UR12, UR42, UR8, URZ ;  /* 0x000000082a0c72a4 */ /* 0x000fe4000f8e02ff */
[----:B------:R-:W-:Y:S02]  /*22e0*/  USEL UR8, UR38, UR17, !UP2 ;  /* 0x0000001126087287 */ /* 0x000fe4000d000000 */
[----:B------:R-:W-:Y:S02]  /*22f0*/  UIMAD UR14, UR42, UR9, URZ ;  /* 0x000000092a0e72a4 */ /* 0x000fe4000f8e02ff */
[----:B------:R-:W-:Y:S02]  /*2300*/  UISETP.GE.AND UP0, UPT, UR7, UR12, UPT ;  /* 0x0000000c0700728c */ /* 0x000fe4000bf06270 */
[----:B------:R-:W-:Y:S02]  /*2310*/  UIMAD.WIDE.U32 UR16, UR7, UR10, URZ ;  /* 0x0000000a071072a5 */ /* 0x000fe4000f8e00ff */
[----:B------:R-:W-:-:S02]  /*2320*/  UISETP.GE.OR UP0, UPT, UR8, UR14, UP0 ;  /* 0x0000000e0800728c */ /* 0x000fc40008706670 */
[----:B------:R-:W-:Y:S02]  /*2330*/  UIMAD.WIDE.U32 UR14, UR8, UR10, URZ ;  /* 0x0000000a080e72a5 */ /* 0x000fe4000f8e00ff */
[----:B------:R-:W-:Y:S01]  /*2340*/  UIADD3 UR16, UPT, UPT, -UR7, URZ, URZ ;  /* 0x000000ff07107290 */ /* 0x000fe2000fffe1ff */
[----:B------:R-:W-:Y:S01]  /*2350*/  UMOV UR12, UR17 ;  /* 0x00000011000c7c82 */ /* 0x000fe20008000000 */
[----:B------:R-:W-:Y:S02]  /*2360*/  UIADD3 UR14, UPT, UPT, -UR8, URZ, URZ ;  /* 0x000000ff080e7290 */ /* 0x000fe4000fffe1ff */
[----:B------:R-:W-:-:S03]  /*2370*/  USHF.R.U32.HI UR12, URZ, UR11, UR12 ;  /* 0x0000000bff0c7299 */ /* 0x000fc6000801160c */
[----:B------:R-:W-:Y:S01]  /*2380*/  @!UP0 UMOV UR10, UR15 ;  /* 0x0000000f000a8c82 */ /* 0x000fe20008000000 */
[----:B------:R-:W-:Y:S02]  /*2390*/  UIMAD UR16, UR18, UR16, UR37 ;  /* 0x00000010121072a4 */ /* 0x000fe4000f8e0225 */
[----:B------:R-:W-:Y:S02]  /*23a0*/  USEL UR12, UR7, UR12, !UP3 ;  /* 0x0000000c070c7287 */ /* 0x000fe4000d800000 */
[----:B------:R-:W-:Y:S02]  /*23b0*/  @!UP0 USHF.R.U32.HI UR10, URZ, UR11, UR10 ;  /* 0x0000000bff0a8299 */ /* 0x000fe4000801160a */
[----:B------:R-:W-:Y:S02]  /*23c0*/  UIADD3 UR11, UPT, UPT, -UR12, URZ, URZ ;  /* 0x000000ff0c0b7290 */ /* 0x000fe4000fffe1ff */
[----:B------:R-:W-:Y:S02]  /*23d0*/  @!UP0 USEL UR10, UR8, UR10, !UP3 ;  /* 0x0000000a080a8287 */ /* 0x000fe4000d800000 */
[----:B------:R-:W-:-:S02]  /*23e0*/  UIMAD UR11, UR42, UR11, UR7 ;  /* 0x0000000b2a0b72a4 */ /* 0x000fc4000f8e0207 */
[----:B------:R-:W-:Y:S02]  /*23f0*/  @!UP0 UIADD3 UR12, UPT, UPT, UR12, -UR10, URZ ;  /* 0x8000000a0c0c8290 */ /* 0x000fe4000fffe0ff */
[----:B------:R-:W-:Y:S02]  /*2400*/  @!UP0 UIMAD UR10, UR11, UR9, UR10 ;  /* 0x000000090b0a82a4 */ /* 0x000fe4000f8e020a */
[----:B------:R-:W-:Y:S02]  /*2410*/  @!UP0 UIMAD UR7, UR42, UR12, UR8 ;  /* 0x0000000c2a0782a4 */ /* 0x000fe4000f8e0208 */
[----:B------:R-:W-:Y:S02]  /*2420*/  UIMAD UR9, UR20, UR14, UR38 ;  /* 0x0000000e140972a4 */ /* 0x000fe4000f8e0226 */
[----:B------:R-:W-:Y:S01]  /*2430*/  UIMAD UR37, UR7, UR18, UR16 ;  /* 0x00000012072572a4 */ /* 0x000fe2000f8e0210 */
[----:B------:R-:W-:Y:S02]  /*2440*/  @!UP0 UMOV UR8, UR10 ;  /* 0x0000000a00088c82 */ /* 0x000fe40008000000 */
[----:B------:R-:W-:-:S12]  /*2450*/  UIMAD UR38, UR8, UR20, UR9 ;  /* 0x00000014082672a4 */ /* 0x000fd8000f8e0209 */
.L_x_40:
[----:B------:R-:W2:Y:S02]  /*2460*/  LDCU UR7, c[0x0][0xb30] ;  /* 0x00016600ff0777ac */ /* 0x000ea40008000800 */
[----:B--2---:R-:W-:-:S09]  /*2470*/  UISETP.NE.AND UP0, UPT, UR7, 0x1, UPT ;  /* 0x000000010700788c */ /* 0x004fd2000bf05270 */
[----:B------:R-:W-:Y:S05]  /*2480*/  BRA.U UP0, `(.L_x_41) ;  /* 0x0000000100447547 */ /* 0x000fea000b800000 */
[----:B------:R-:W2:Y:S01]  /*2490*/  LDCU.128 UR16, c[0x0][0xb10] ;  /* 0x00016200ff1077ac */ /* 0x000ea20008000c00 */
[----:B------:R-:W3:Y:S01]  /*24a0*/  LDCU UR12, c[0x0][0xb0c] ;  /* 0x00016180ff0c77ac */ /* 0x000ee20008000800 */
[----:B------:R-:W4:Y:S01]  /*24b0*/  LDCU UR14, c[0x0][0xb20] ;  /* 0x00016400ff0e77ac */ /* 0x000f220008000800 */
[----:B--2---:R-:W-:Y:S02]  /*24c0*/  UIMAD.WIDE.U32 UR10, UR38, UR16, URZ ;  /* 0x00000010260a72a5 */ /* 0x004fe4000f8e00ff */
[----:B------:R-:W-:Y:S02]  /*24d0*/  UIMAD.WIDE.U32 UR8, UR37, UR19, URZ ;  /* 0x00000013250872a5 */ /* 0x000fe4000f8e00ff */
[----:B---3--:R-:W-:Y:S02]  /*24e0*/  UISETP.NE.AND UP2, UPT, UR12, 0x1, UPT ;  /* 0x000000010c00788c */ /* 0x008fe4000bf45270 */
[----:B------:R-:W-:Y:S01]  /*24f0*/  UISETP.NE.AND UP0, UPT, UR18, 0x1, UPT ;  /* 0x000000011200788c */ /* 0x000fe2000bf05270 */
[----:B------:R-:W-:-:S02]  /*2500*/  UMOV UR10, UR11 ;  /* 0x0000000b000a7c82 */ /* 0x000fc40008000000 */
[----:B------:R-:W-:Y:S01]  /*2510*/  UMOV UR7, UR9 ;  /* 0x0000000900077c82 */ /* 0x000fe20008000000 */
[----:B------:R-:W-:Y:S02]  /*2520*/  USHF.R.U32.HI UR17, URZ, UR17, UR10 ;  /* 0x00000011ff117299 */ /* 0x000fe4000801160a */
[----:B----4-:R-:W-:Y:S02]  /*2530*/  USHF.R.U32.HI UR7, URZ, UR14, UR7 ;  /* 0x0000000eff077299 */ /* 0x010fe40008011607 */
[----:B------:R-:W-:Y:S02]  /*2540*/  USEL UR8, UR38, UR17, !UP2 ;  /* 0x0000001126087287 */ /* 0x000fe4000d000000 */
[----:B------:R-:W-:-:S04]  /*2550*/  USEL UR7, UR37, UR7, !UP0 ;  /* 0x0000000725077287 */ /* 0x000fc8000c000000 */
[----:B------:R-:W-:Y:S02]  /*2560*/  UIADD3 UR9, UPT, UPT, UR8, -UR7, URZ ;  /* 0x8000000708097290 */ /* 0x000fe4000fffe0ff */
[----:B------:R-:W-:Y:S02]  /*2570*/  UIADD3 UR7, UPT, UPT, -UR8, UR7, URZ ;  /* 0x0000000708077290 */ /* 0x000fe4000fffe1ff */
[----:B------:R-:W-:Y:S02]  /*2580*/  UIMAD UR37, UR9, UR18, UR37 ;  /* 0x00000012092572a4 */ /* 0x000fe4000f8e0225 */
[----:B------:R-:W-:-:S12]  /*2590*/  UIMAD UR38, UR7, UR12, UR38 ;  /* 0x0000000c072672a4 */ /* 0x000fd8000f8e0226 */
.L_x_41:
[----:B------:R-:W-:Y:S01]  /*25a0*/  VIADD R11, R11, 0x1 ;  /* 0x000000010b0b7836 */ /* 0x000fe20000000000 */
[----:B------:R-:W-:Y:S01]  /*25b0*/  PLOP3.LUT P1, PT, PT, PT, PT, 0x80, 0x8 ;  /* 0x000000000008781c */ /* 0x000fe20003f2f070 */
[----:B------:R-:W-:Y:S02]  /*25c0*/  UIADD3 UR45, UPT, UPT, UR38, UR57, URZ ;  /* 0x00000039262d7290 */ /* 0x000fe4000fffe0ff */
[----:B------:R-:W-:Y:S01]  /*25d0*/  UIADD3 UR46, UPT, UPT, UR37, UR56, URZ ;  /* 0x00000038252e7290 */ /* 0x000fe2000fffe0ff */
[----:B------:R-:W-:-:S04]  /*25e0*/  ISETP.NE.AND P0, PT, R11, 0x2, PT ;  /* 0x000000020b00780c */ /* 0x000fc80003f05270 */
[----:B------:R-:W-:Y:S02]  /*25f0*/  SEL R3, RZ, 0x1, P0 ;  /* 0x00000001ff037807 */ /* 0x000fe40000000000 */
[----:B------:R-:W-:Y:S02]  /*2600*/  SEL R11, R11, RZ, P0 ;  /* 0x000000ff0b0b7207 */ /* 0x000fe40000000000 */
[----:B------:R-:W-:Y:S01]  /*2610*/  LOP3.LUT R10, R10, R3, RZ, 0x3c, !PT ;  /* 0x000000030a0a7212 */ /* 0x000fe200078e3cff */
[----:B------:R-:W-:Y:S06]  /*2620*/  BRA.U UP1, `(.L_x_42) ;  /* 0xfffffff101607547 */ /* 0x000fec000b83ffff */
[----:B------:R-:W-:Y:S01]  /*2630*/  UIADD3 UR7, UPT, UPT, UR6, 0x28, URZ ;  /* 0x0000002806077890 */ /* 0x000fe2000fffe0ff */
[----:B------:R-:W-:-:S03]  /*2640*/  SHF.L.U32 R3, R12, 0x1f, RZ ;  /* 0x0000001f0c037819 */ /* 0x000fc600000006ff */
[----:B------:R-:W-:-:S09]  /*2650*/  ULEA UR4, UR13, UR7, 0x3 ;  /* 0x000000070d047291 */ /* 0x000fd2000f8e18ff */
[----:B------:R-:W2:Y:S02]  /*2660*/  SYNCS.PHASECHK.TRANS64.TRYWAIT P0, [UR4], R3 ;  /* 0x00000003ff0075a7 */ /* 0x000ea40008001104 */
[----:B--2---:R-:W-:Y:S05]  /*2670*/  @!P0 BRA `(.L_x_43) ;  /* 0x00000064008c8947 */ /* 0x004fea0003800000 */
.L_x_113:
[----:B------:R-:W-:-:S04]  /*2680*/  UIADD3 UR4, UPT, UPT, UR13, 0x1, URZ ;  /* 0x000000010d047890 */ /* 0x000fc8000fffe0ff */
[----:B------:R-:W-:-:S04]  /*2690*/  UISETP.NE.AND UP0, UPT, UR4, 0x5, UPT ;  /* 0x000000050400788c */ /* 0x000fc8000bf05270 */
[----:B------:R-:W-:Y:S02]  /*26a0*/  USEL UR6, URZ, 0x1, UP0 ;  /* 0x00000001ff067887 */ /* 0x000fe40008000000 */
[----:B------:R-:W-:-:S04]  /*26b0*/  USEL UR4, UR4, URZ, UP0 ;  /* 0x000000ff04047287 */ /* 0x000fc80008000000 */
[----:B------:R-:W-:Y:S01]  /*26c0*/  ULEA UR5, UR4, UR7, 0x3 ;  /* 0x0000000704057291 */ /* 0x000fe2000f8e18ff */
[----:B------:R-:W-:-:S04]  /*26d0*/  LOP3.LUT R2, R12, UR6, RZ, 0x3c, !PT ;  /* 0x000000060c027c12 */ /* 0x000fc8000f8e3cff */
[----:B-1----:R-:W-:-:S04]  /*26e0*/  SHF.L.U32 R3, R2, 0x1f, RZ ;  /* 0x0000001f02037819 */ /* 0x002fc800000006ff */
[----:B------:R-:W1:Y:S02]  /*26f0*/  SYNCS.PHASECHK.TRANS64.TRYWAIT P0, [UR5], R3 ;  /* 0x00000003ff0075a7 */ /* 0x000e640008001105 */
[----:B-1----:R-:W-:Y:S05]  /*2700*/  @!P0 BRA `(.L_x_44) ;  /* 0x0000006400808947 */ /* 0x002fea0003800000 */
.L_x_115:
        /* <DEDUP_REMOVED lines=9> */
.L_x_117:
        /* <DEDUP_REMOVED lines=9> */
.L_x_119:
[----:B------:R-:W-:-:S04]  /*2830*/  UIADD3 UR4, UPT, UPT, UR4, 0x1, URZ ;  /* 0x0000000104047890 */ /* 0x000fc8000fffe0ff */
[----:B------:R-:W-:-:S04]  /*2840*/  UISETP.NE.AND UP0, UPT, UR4, 0x5, UPT ;  /* 0x000000050400788c */ /* 0x000fc8000bf05270 */
[----:B------:R-:W-:Y:S02]  /*2850*/  USEL UR5, URZ, 0x1, UP0 ;  /* 0x00000001ff057887 */ /* 0x000fe40008000000 */
[----:B------:R-:W-:-:S04]  /*2860*/  USEL UR4, UR4, URZ, UP0 ;  /* 0x000000ff04047287 */ /* 0x000fc80008000000 */
[----:B------:R-:W-:Y:S01]  /*2870*/  ULEA UR4, UR4, UR7, 0x3 ;  /* 0x0000000704047291 */ /* 0x000fe2000f8e18ff */
[----:B-1----:R-:W-:-:S04]  /*2880*/  LOP3.LUT R3, R2, UR5, RZ, 0x3c, !PT ;  /* 0x0000000502037c12 */ /* 0x002fc8000f8e3cff */
[----:B------:R-:W-:Y:S01]  /*2890*/  SHF.L.U32 R3, R3, 0x1f, RZ ;  /* 0x0000001f03037819 */ /* 0x000fe200000006ff */
[----:B------:R-:W-:-:S07]  /*28a0*/  IMAD.U32 R0, RZ, RZ, UR4 ;  /* 0x00000004ff007e24 */ /* 0x000fce000f8e00ff */
.L_x_47:
[----:B-1----:R1:W2:Y:S02]  /*28b0*/  SYNCS.PHASECHK.TRANS64.TRYWAIT P0, [R0+URZ], R3 ;  /* 0x00000003000075a7 */ /* 0x0022a400080011ff */
[----:B--2---:R-:W-:Y:S05]  /*28c0*/  @!P0 NANOSLEEP.SYNCS 0x989680 ;  /* 0x009896800000895d */ /* 0x004fea0003900000 */
[----:B------:R-:W2:Y:S02]  /*28d0*/  @!P0 SYNCS.PHASECHK.TRANS64 P0, [R0+URZ], R3 ;  /* 0x00000003000085a7 */ /* 0x000ea400080010ff */
[----:B--2---:R-:W-:Y:S05]  /*28e0*/  @P0 EXIT ;  /* 0x000000000000094d */ /* 0x004fea0003800000 */
[----:B------:R-:W-:Y:S05]  /*28f0*/  BRA `(.L_x_47) ;  /* 0xfffffffc00ec7947 */ /* 0x000fea000383ffff */
.L_x_22:
[----:B------:R-:W-:-:S04]  /*2900*/  UISETP.NE.AND UP0, UPT, UR59, URZ, UPT ;  /* 0x000000ff3b00728c */ /* 0x000fc8000bf05270 */
[----:B------:R-:W-:-:S09]  /*2910*/  UISETP.NE.OR UP0, UPT, UR20, 0x1, UP0 ;  /* 0x000000011400788c */ /* 0x000fd20008705670 */
[----:B------:R-:W-:Y:S05]  /*2920*/  BRA.U UP0, `(.L_x_48) ;  /* 0x0000000500487547 */ /* 0x000fea000b800000 */
[----:B------:R-:W-:Y:S01]  /*2930*/  ISETP.GE.U32.AND P2, PT, R0, 0x2, PT ;  /* 0x000000020000780c */ /* 0x000fe20003f46070 */
[----:B------:R-:W-:Y:S01]  /*2940*/  IMAD.MOV.U32 R12, RZ, RZ, 0x1 ;  /* 0x00000001ff0c7424 */ /* 0x000fe200078e00ff */
[----:B------:R-:W-:Y:S02]  /*2950*/  CS2R R10, SRZ ;  /* 0x00000000000a7805 */ /* 0x000fe4000001ff00 */
[----:B------:R-:W-:Y:S01]  /*2960*/  CS2R R8, SRZ ;  /* 0x0000000000087805 */ /* 0x000fe2000001ff00 */
[----:B------:R-:W-:Y:S01]  /*2970*/  UMOV UR4, 0x400 ;  /* 0x0000040000047882 */ /* 0x000fe20000000000 */
[----:B------:R-:W-:Y:S01]  /*2980*/  UMOV UR5, URZ ;  /* 0x000000ff00057c82 */ /* 0x000fe20008000000 */
[----:B------:R-:W-:-:S12]  /*2990*/  ULEA UR6, UR59, UR4, 0x18 ;  /* 0x000000043b067291 */ /* 0x000fd8000f8ec0ff */
.L_x_52:
[----:B------:R-:W-:Y:S02]  /*29a0*/  LEA R2, R8, UR6, 0x3 ;  /* 0x0000000608027c11 */ /* 0x000fe4000f8e18ff */
[----:B------:R-:W-:-:S03]  /*29b0*/  SHF.L.U32 R5, R9, 0x1f, RZ ;  /* 0x0000001f09057819 */ /* 0x000fc600000006ff */
[----:B------:R-:W-:Y:S01]  /*29c0*/  VIADD R4, R2, 0xe0 ;  /* 0x000000e002047836 */ /* 0x000fe20000000000 */
[----:B------:R-:W2:Y:S02]  /*29d0*/  SYNCS.PHASECHK.TRANS64.TRYWAIT P0, [R2+URZ+0xd0], R5 ;  /* 0x0000d005020075a7 */ /* 0x000ea400080011ff */
[----:B--2---:R-:W-:Y:S05]  /*29e0*/  @!P0 BRA `(.L_x_49) ;  /* 0x0000006400108947 */ /* 0x004fea0003800000 */
.L_x_120:
[----:B------:R-:W-:Y:S01]  /*29f0*/  ULEA UR4, UR5, UR6, 0x3 ;  /* 0x0000000605047291 */ /* 0x000fe2000f8e18ff */
[----:B------:R-:W-:Y:S02]  /*2a00*/  PRMT R4, RZ, 0x654, R4 ;  /* 0x00000654ff047816 */ /* 0x000fe40000000004 */
[----:B--2---:R-:W-:Y:S01]  /*2a10*/  SHF.L.U32 R5, R12, 0x1f, RZ ;  /* 0x0000001f0c057819 */ /* 0x004fe200000006ff */
[----:B------:R-:W-:Y:S01]  /*2a20*/  UIADD3 UR7, UPT, UPT, UR4, 0x70, URZ ;  /* 0x0000007004077890 */ /* 0x000fe2000fffe0ff */
[----:B------:R2:W-:Y:S05]  /*2a30*/  SYNCS.ARRIVE.TRANS64.RED.A1T0 RZ, [R4+URZ], RZ ;  /* 0x000000ff04ff79a7 */ /* 0x0005ea00081004ff */
[----:B------:R-:W-:Y:S01]  /*2a40*/  IMAD.U32 R7, RZ, RZ, UR7 ;  /* 0x00000007ff077e24 */ /* 0x000fe2000f8e00ff */
[----:B------:R-:W3:Y:S04]  /*2a50*/  SYNCS.PHASECHK.TRANS64.TRYWAIT P0, [UR4+0x80], R5 ;  /* 0x00008005ff0075a7 */ /* 0x000ee80008001104 */
[----:B------:R-:W-:Y:S01]  /*2a60*/  PRMT R6, R0, 0x654, R7 ;  /* 0x0000065400067816 */ /* 0x000fe20000000007 */
[----:B--2---:R-:W-:Y:S01]  /*2a70*/  @!P2 IMAD.MOV.U32 R4, RZ, RZ, 0x10 ;  /* 0x00000010ff04a424 */ /* 0x004fe200078e00ff */
[----:B---3--:R-:W-:Y:S06]  /*2a80*/  @!P0 BRA `(.L_x_50) ;  /* 0x0000006000fc8947 */ /* 0x008fec0003800000 */
.L_x_122:
[----:B------:R-:W-:Y:S01]  /*2a90*/  ULEA UR8, UR5, UR6, 0x4 ;  /* 0x0000000605087291 */ /* 0x000fe2000f8e20ff */
[----:B------:R-:W-:Y:S01]  /*2aa0*/  SEL R3, R6, R3, !P2 ;  /* 0x0000000306037207 */ /* 0x000fe20005000000 */
[----:B------:R-:W-:Y:S01]  /*2ab0*/  UIADD3 UR9, UPT, UPT, UR4, 0x70, URZ ;  /* 0x0000007004097890 */ /* 0x000fe2000fffe0ff */
[----:B--2---:R-:W-:Y:S01]  /*2ac0*/  LEA R2, R11, UR6, 0x3 ;  /* 0x000000060b027c11 */ /* 0x004fe2000f8e18ff */
[----:B------:R-:W-:Y:S01]  /*2ad0*/  UIADD3 UR8, UPT, UPT, UR8, 0x100, URZ ;  /* 0x0000010008087890 */ /* 0x000fe2000fffe0ff */
[----:B------:R-:W-:Y:S01]  /*2ae0*/  SHF.L.U32 R5, R10, 0x1f, RZ ;  /* 0x0000001f0a057819 */ /* 0x000fe200000006ff */
[----:B------:R2:W-:Y:S01]  /*2af0*/  @!P2 SYNCS.ARRIVE.TRANS64.RED RZ, [R3+URZ], R4 ;  /* 0x0000000403ffa9a7 */ /* 0x0005e200080004ff */
[----:B------:R-:W-:Y:S01]  /*2b00*/  UIADD3 UR4, UPT, UPT, UR5, 0x1, URZ ;  /* 0x0000000105047890 */ /* 0x000fe2000fffe0ff */
[----:B------:R-:W-:-:S03]  /*2b10*/  VIADD R8, R8, 0x1 ;  /* 0x0000000108087836 */ /* 0x000fc60000000000 */
[----:B------:R-:W-:Y:S02]  /*2b20*/  UISETP.NE.AND UP0, UPT, UR4, 0x2, UPT ;  /* 0x000000020400788c */ /* 0x000fe4000bf05270 */
[----:B------:R-:W-:Y:S06]  /*2b30*/  UGETNEXTWORKID.BROADCAST [UR8], [UR9] ;  /* 0x00000000080073ca */ /* 0x000fec0008000100 */
[----:B------:R-:W-:Y:S01]  /*2b40*/  USEL UR7, URZ, 0x1, UP0 ;  /* 0x00000001ff077887 */ /* 0x000fe20008000000 */
[----:B------:R-:W-:Y:S01]  /*2b50*/  ISETP.NE.AND P0, PT, R8, 0x2, PT ;  /* 0x000000020800780c */ /* 0x000fe20003f05270 */
[----:B------:R-:W-:Y:S01]  /*2b60*/  USEL UR5, UR4, URZ, UP0 ;  /* 0x000000ff04057287 */ /* 0x000fe20008000000 */
[----:B------:R-:W3:Y:S03]  /*2b70*/  SYNCS.PHASECHK.TRANS64.TRYWAIT P1, [R2+URZ+0x70], R5 ;  /* 0x00007005020075a7 */ /* 0x000ee600080211ff */
[----:B------:R-:W-:Y:S01]  /*2b80*/  LOP3.LUT R12, R12, UR7, RZ, 0x3c, !PT ;  /* 0x000000070c0c7c12 */ /* 0x000fe2000f8e3cff */
[----:B--23--:R-:W-:Y:S07]  /*2b90*/  @!P1 BRA `(.L_x_51) ;  /* 0x0000006000d09947 */ /* 0x00cfee0003800000 */
.L_x_123:
[C---:B------:R-:W-:Y:S01]  /*2ba0*/  LEA R4, R11.reuse, UR6, 0x4 ;  /* 0x000000060b047c11 */ /* 0x040fe2000f8e20ff */
[----:B--2---:R-:W-:Y:S01]  /*2bb0*/  VIADD R2, R2, 0x80 ;  /* 0x0000008002027836 */ /* 0x004fe20000000000 */
[----:B------:R-:W-:Y:S01]  /*2bc0*/  SEL R8, R8, RZ, P0 ;  /* 0x000000ff08087207 */ /* 0x000fe20000000000 */
[----:B------:R-:W-:-:S03]  /*2bd0*/  VIADD R11, R11, 0x1 ;  /* 0x000000010b0b7836 */ /* 0x000fc60000000000 */
[----:B------:R-:W2:Y:S01]  /*2be0*/  LDS.128 R4, [R4+0x100] ;  /* 0x0001000004047984 */ /* 0x000ea20000000c00 */
[----:B------:R-:W-:Y:S02]  /*2bf0*/  PRMT R2, RZ, 0x654, R2 ;  /* 0x00000654ff027816 */ /* 0x000fe40000000002 */
[C---:B------:R-:W-:Y:S01]  /*2c00*/  ISETP.NE.AND P1, PT, R11.reuse, 0x2, PT ;  /* 0x000000020b00780c */ /* 0x040fe20003f25270 */
[----:B------:R-:W-:Y:S01]  /*2c10*/  @!PT LDS RZ, [RZ] ;  /* 0x00000000fffff984 */ /* 0x000fe20000000800 */
[----:B------:R-:W-:Y:S01]  /*2c20*/  @!PT LDS RZ, [RZ] ;  /* 0x00000000fffff984 */ /* 0x000fe20000000800 */
[----:B------:R-:W-:Y:S01]  /*2c30*/  @!PT LDS RZ, [RZ] ;  /* 0x00000000fffff984 */ /* 0x000fe20000000800 */
[----:B------:R-:W-:Y:S01]  /*2c40*/  @!PT LDS RZ, [RZ] ;  /* 0x00000000fffff984 */ /* 0x000fe20000000800 */
[----:B------:R3:W-:Y:S06]  /*2c50*/  MEMBAR.ALL.CTA ;  /* 0x0000000000007992 */ /* 0x0007ec0000008000 */
[----:B---3--:R-:W3:Y:S01]  /*2c60*/  FENCE.VIEW.ASYNC.S ;  /* 0x00000000000073c6 */ /* 0x008ee20000000000 */
[----:B------:R-:W-:Y:S01]  /*2c70*/  SEL R11, R11, RZ, P1 ;  /* 0x000000ff0b0b7207 */ /* 0x000fe20000800000 */
[----:B---3--:R3:W-:Y:S01]  /*2c80*/  SYNCS.ARRIVE.TRANS64.RED.A1T0 RZ, [R2+URZ], RZ ;  /* 0x000000ff02ff79a7 */ /* 0x0087e200081004ff */
[----:B--2---:R-:W-:-:S02]  /*2c90*/  LOP3.LUT P3, RZ, R6, 0x1, RZ, 0xc0, !PT ;  /* 0x0000000106ff7812 */ /* 0x004fc4000786c0ff */
[----:B------:R-:W-:-:S04]  /*2ca0*/  SEL R5, RZ, 0x1, P1 ;  /* 0x00000001ff057807 */ /* 0x000fc80000800000 */
[----:B------:R-:W-:Y:S02]  /*2cb0*/  LOP3.LUT R10, R10, R5, RZ, 0x3c, !PT ;  /* 0x000000050a0a7212 */ /* 0x000fe400078e3cff */
[----:B---3--:R-:W-:-:S04]  /*2cc0*/  SEL R2, RZ, 0x1, P0 ;  /* 0x00000001ff027807 */ /* 0x008fc80000000000 */
[----:B------:R-:W-:Y:S01]  /*2cd0*/  LOP3.LUT R9, R9, R2, RZ, 0x3c, !PT ;  /* 0x0000000209097212 */ /* 0x000fe200078e3cff */
[----:B------:R-:W-:Y:S06]  /*2ce0*/  @P3 BRA `(.L_x_52) ;  /* 0xfffffffc002c3947 */ /* 0x000fec000383ffff */
[----:B------:R-:W-:Y:S01]  /*2cf0*/  ULEA UR4, UR5, UR6, 0x3 ;  /* 0x0000000605047291 */ /* 0x000fe2000f8e18ff */
[----:B------:R-:W-:-:S08]  /*2d00*/  SHF.L.U32 R3, R12, 0x1f, RZ ;  /* 0x0000001f0c037819 */ /* 0x000fd000000006ff */
[----:B------:R-:W2:Y:S02]  /*2d10*/  SYNCS.PHASECHK.TRANS64 P0, [UR4+0x80], R3 ;  /* 0x00008003ff0075a7 */ /* 0x000ea40008001004 */
[----:B--2---:R-:W-:Y:S05]  /*2d20*/  @P0 BRA `(.L_x_53) ;  /* 0x0000000000080947 */ /* 0x004fea0003800000 */
[----:B------:R-:W2:Y:S02]  /*2d30*/  SYNCS.PHASECHK.TRANS64.TRYWAIT P0, [UR4+0x80], R3 ;  /* 0x00008003ff0075a7 */ /* 0x000ea40008001104 */
[----:B--2---:R-:W-:Y:S05]  /*2d40*/  @!P0 BRA `(.L_x_54) ;  /* 0x0000006000788947 */ /* 0x004fea0003800000 */
.L_x_53:
[----:B------:R-:W-:-:S04]  /*2d50*/  UIADD3 UR7, UPT, UPT, UR5, 0x1, URZ ;  /* 0x0000000105077890 */ /* 0x000fc8000fffe0ff */
[----:B------:R-:W-:-:S04]  /*2d60*/  UISETP.NE.AND UP0, UPT, UR7, 0x2, UPT ;  /* 0x000000020700788c */ /* 0x000fc8000bf05270 */
[----:B------:R-:W-:Y:S02]  /*2d70*/  USEL UR8, URZ, 0x1, UP0 ;  /* 0x00000001ff087887 */ /* 0x000fe40008000000 */
[----:B------:R-:W-:-:S04]  /*2d80*/  USEL UR7, UR7, URZ, UP0 ;  /* 0x000000ff07077287 */ /* 0x000fc80008000000 */
[----:B------:R-:W-:Y:S01]  /*2d90*/  ULEA UR7, UR7, UR6, 0x3 ;  /* 0x0000000607077291 */ /* 0x000fe2000f8e18ff */
[----:B--2---:R-:W-:-:S04]  /*2da0*/  LOP3.LUT R3, R12, UR8, RZ, 0x3c, !PT ;  /* 0x000000080c037c12 */ /* 0x004fc8000f8e3cff */
[----:B------:R-:W-:-:S04]  /*2db0*/  SHF.L.U32 R0, R3, 0x1f, RZ ;  /* 0x0000001f03007819 */ /* 0x000fc800000006ff */
[----:B------:R-:W2:Y:S02]  /*2dc0*/  SYNCS.PHASECHK.TRANS64 P0, [UR7+0x80], R0 ;  /* 0x00008000ff0075a7 */ /* 0x000ea40008001007 */
[----:B-12---:R-:W-:Y:S05]  /*2dd0*/  @P0 EXIT ;  /* 0x000000000000094d */ /* 0x006fea0003800000 */
[----:B------:R-:W-:Y:S02]  /*2de0*/  SHF.L.U32 R3, R3, 0x1f, RZ ;  /* 0x0000001f03037819 */ /* 0x000fe400000006ff */
[----:B------:R-:W-:-:S07]  /*2df0*/  MOV R0, UR7 ;  /* 0x0000000700007c02 */ /* 0x000fce0008000f00 */
.L_x_55:
[----:B-1----:R1:W2:Y:S02]  /*2e00*/  SYNCS.PHASECHK.TRANS64.TRYWAIT P0, [R0+URZ+0x80], R3 ;  /* 0x00008003000075a7 */ /* 0x0022a400080011ff */
[----:B--2---:R-:W-:Y:S05]  /*2e10*/  @!P0 NANOSLEEP.SYNCS 0x989680 ;  /* 0x009896800000895d */ /* 0x004fea0003900000 */
[----:B------:R-:W2:Y:S02]  /*2e20*/  @!P0 SYNCS.PHASECHK.TRANS64 P0, [R0+URZ+0x80], R3 ;  /* 0x00008003000085a7 */ /* 0x000ea400080010ff */
[----:B--2---:R-:W-:Y:S05]  /*2e30*/  @P0 EXIT ;  /* 0x000000000000094d */ /* 0x004fea0003800000 */
[----:B------:R-:W-:Y:S05]  /*2e40*/  BRA `(.L_x_55) ;  /* 0xfffffffc00ec7947 */ /* 0x000fea000383ffff */
.L_x_48:
[----:B------:R-:W-:Y:S05]  /*2e50*/  BRA.U UP4, `(.L_x_56) ;  /* 0x0000000d04d07547 */ /* 0x000fea000b800000 */
[----:B------:R-:W-:Y:S01]  /*2e60*/  UMOV UR4, 0x40 ;  /* 0x0000004000047882 */ /* 0x000fe20000000000 */
[----:B------:R-:W-:Y:S01]  /*2e70*/  NOP ;  /* 0x0000000000007918 */ /* 0x000fe20000000000 */
[----:B------:R-:W-:Y:S01]  /*2e80*/  ULEA UR5, UR59, UR4, 0x18 ;  /* 0x000000043b057291 */ /* 0x000fe2000f8ec0ff */
[----:B------:R-:W-:Y:S02]  /*2e90*/  UMOV UR6, 0x400 ;  /* 0x0000040000067882 */ /* 0x000fe40000000000 */
[----:B------:R-:W-:-:S06]  /*2ea0*/  ULEA UR6, UR59, UR6, 0x18 ;  /* 0x000000063b067291 */ /* 0x000fcc000f8ec0ff */
[----:B------:R-:W2:Y:S02]  /*2eb0*/  LDS.U8 R0, [UR5+0x1c] ;  /* 0x00001c05ff007984 */ /* 0x000ea40008000000 */
[----:B--2---:R-:W-:-:S13]  /*2ec0*/  ISETP.NE.AND P0, PT, R0, RZ, PT ;  /* 0x000000ff0000720c */ /* 0x004fda0003f05270 */
[----:B------:R-:W-:Y:S05]  /*2ed0*/  @P0 BRA `(.L_x_57) ;  /* 0x0000000000580947 */ /* 0x000fea0003800000 */
[----:B------:R-:W-:-:S13]  /*2ee0*/  ELECT P0, URZ, PT ;  /* 0x0000000000ff782f */ /* 0x000fda0003800000 */
[----:B------:R-:W-:Y:S05]  /*2ef0*/  @!P0 BRA `(.L_x_58) ;  /* 0x0000000000608947 */ /* 0x000fea0003800000 */
[----:B------:R-:W-:Y:S01]  /*2f00*/  UMOV UR4, 0x10 ;  /* 0x0000001000047882 */ /* 0x000fe20000000000 */
[----:B------:R-:W-:Y:S01]  /*2f10*/  HFMA2 R0, -RZ, RZ, 0, 5.9604644775390625e-08 ;  /* 0x00000001ff007431 */ /* 0x000fe200000001ff */
[----:B------:R-:W-:-:S03]  /*2f20*/  MOV R2, 0xffff ;  /* 0x0000ffff00027802 */ /* 0x000fc60000000f00 */
[----:B------:R-:W-:Y:S04]  /*2f30*/  DEPBAR.LE SB2, 0x36 ;  /* 0x0000ad800000791a */ /* 0x000fe80000000000 */
[----:B------:R-:W2:Y:S02]  /*2f40*/  UTCATOMSWS.FIND_AND_SET.ALIGN UP0, UR4, UR4 ;  /* 0x00000004000475e3 */ /* 0x000ea40008000800 */
[----:B--2---:R-:W-:Y:S01]  /*2f50*/  MOV R5, UR4 ;  /* 0x0000000400057c02 */ /* 0x004fe20008000f00 */
[----:B------:R-:W-:Y:S06]  /*2f60*/  BRA.U UP0, `(.L_x_59) ;  /* 0x0000000100187547 */ /* 0x000fec000b800000 */
.L_x_60:
[----:B------:R-:W-:Y:S05]  /*2f70*/  NANOSLEEP 0x64 ;  /* 0x000000640000795d */ /* 0x000fea0003800000 */
[----:B------:R-:W-:-:S05]  /*2f80*/  UMOV UR4, 0x10 ;  /* 0x0000001000047882 */ /* 0x000fca0000000000 */
[----:B------:R-:W-:Y:S04]  /*2f90*/  DEPBAR.LE SB2, 0x36 ;  /* 0x0000ad800000791a */ /* 0x000fe80000000000 */
[----:B------:R-:W2:Y:S02]  /*2fa0*/  UTCATOMSWS.FIND_AND_SET.ALIGN UP0, UR4, UR4 ;  /* 0x00000004000475e3 */ /* 0x000ea40008000800 */
[----:B--2---:R-:W-:Y:S01]  /*2fb0*/  MOV R5, UR4 ;  /* 0x0000000400057c02 */ /* 0x004fe20008000f00 */
[----:B------:R-:W-:Y:S05]  /*2fc0*/  BRA.U !UP0, `(.L_x_60) ;  /* 0xfffffffd08e87547 */ /* 0x000fea000b83ffff */
.L_x_59:
[-C--:B------:R-:W-:Y:S02]  /*2fd0*/  SHF.L.U32 R2, R2, R5.reuse, RZ ;  /* 0x0000000502027219 */ /* 0x080fe400000006ff */
[----:B------:R-:W-:Y:S01]  /*2fe0*/  SHF.L.U32 R0, R0, R5, RZ ;  /* 0x0000000500007219 */ /* 0x000fe200000006ff */
[----:B------:R-:W-:Y:S02]  /*2ff0*/  IMAD.SHL.U32 R5, R5, 0x20, RZ ;  /* 0x0000002005057824 */ /* 0x000fe400078e00ff */
[----:B------:R2:W-:Y:S04]  /*3000*/  ATOMS.OR RZ, [UR5+0x14], R2 ;  /* 0x00001402ffff798c */ /* 0x0005e8000b000005 */
[----:B------:R2:W-:Y:S04]  /*3010*/  ATOMS.OR RZ, [UR5+0x18], R0 ;  /* 0x00001800ffff798c */ /* 0x0005e8000b000005 */
[----:B------:R2:W-:Y:S01]  /*3020*/  STS [UR6+0x120], R5 ;  /* 0x00012005ff007988 */ /* 0x0005e20008000806 */
[----:B------:R-:W-:Y:S05]  /*3030*/  BRA `(.L_x_58) ;  /* 0x0000000000107947 */ /* 0x000fea0003800000 */
.L_x_57:
[----:B------:R-:W-:Y:S02]  /*3040*/  MOV R0, 0xffffffff ;  /* 0xffffffff00007802 */ /* 0x000fe40000000f00 */
[----:B------:R-:W-:-:S03]  /*3050*/  MOV R4, 0x3080 ;  /* 0x0000308000047802 */ /* 0x000fc60000000f00 */
[----:B------:R2:W-:Y:S04]  /*3060*/  STS [UR6+0x120], R0 ;  /* 0x00012000ff007988 */ /* 0x0005e80008000806 */
[----:B-12--5:R-:W-:Y:S05]  /*3070*/  CALL.REL.NOINC `($__internal_1_$__cuda_sm10x_tcgen05_guardrail_trap_phase_invalid_during_alloc) ;  /* 0x0000006000fc7944 */ /* 0x026fea0003c00000 */
.L_x_58:
[----:B------:R-:W-:Y:S05]  /*3080*/  WARPSYNC.ALL ;  /* 0x0000000000007948 */ /* 0x000fea0003800000 */
[----:B------:R-:W3:Y:S01]  /*3090*/  S2UR UR4, SR_CgaCtaId ;  /* 0x00000000000479c3 */ /* 0x000ee20000008800 */
[----:B------:R-:W-:Y:S01]  /*30a0*/  UMOV UR27, 0x400 ;  /* 0x00000400001b7882 */ /* 0x000fe20000000000 */
[----:B------:R-:W-:-:S06]  /*30b0*/  NOP ;  /* 0x0000000000007918 */ /* 0x000fcc0000000000 */
[----:B------:R-:W-:Y:S06]  /*30c0*/  BAR.ARV 0x6, 0xa0 ;  /* 0x0182800000007b1d */ /* 0x000fec0000002000 */
[----:B------:R-:W4:Y:S01]  /*30d0*/  LDCU UR5, c[0x0][0x38c] ;  /* 0x00007180ff0577ac */ /* 0x000f220008000800 */
[----:B------:R-:W-:Y:S01]  /*30e0*/  LOP3.LUT R3, R3, 0xffff, RZ, 0xc0, !PT ;  /* 0x0000ffff03037812 */ /* 0x000fe200078ec0ff */
[----:B------:R-:W-:Y:S01]  /*30f0*/  IMAD.MOV.U32 R11, RZ, RZ, 0x1 ;  /* 0x00000001ff0b7424 */ /* 0x000fe200078e00ff */
[----:B------:R-:W-:Y:S01]  /*3100*/  CS2R R8, SRZ ;  /* 0x0000000000087805 */ /* 0x000fe2000001ff00 */
[----:B------:R-:W1:Y:S01]  /*3110*/  LDCU UR7, c[0x0][0x38c] ;  /* 0x00007180ff0777ac */ /* 0x000e620008000800 */
[----:B------:R-:W-:Y:S01]  /*3120*/  R2UR UR28, R3 ;  /* 0x00000000031c72ca */ /* 0x000fe200000e0000 */
[----:B------:R-:W-:Y:S01]  /*3130*/  IMAD.MOV.U32 R10, RZ, RZ, RZ ;  /* 0x000000ffff0a7224 */ /* 0x000fe200078e00ff */
[----:B------:R-:W-:Y:S01]  /*3140*/  UMOV UR30, URZ ;  /* 0x000000ff001e7c82 */ /* 0x000fe20008000000 */
[----:B------:R-:W-:Y:S01]  /*3150*/  UMOV UR23, URZ ;  /* 0x000000ff00177c82 */ /* 0x000fe20008000000 */
[----:B---3--:R-:W-:Y:S01]  /*3160*/  ULEA UR27, UR4, UR27, 0x18 ;  /* 0x0000001b041b7291 */ /* 0x008fe2000f8ec0ff */
[----:B------:R-:W-:Y:S01]  /*3170*/  UMOV UR38, 0x0 ;  /* 0x0000000000267882 */ /* 0x000fe20000000000 */
[----:B------:R-:W-:-:S02]  /*3180*/  UMOV UR39, 0x4380010 ;  /* 0x0438001000277882 */ /* 0x000fc40000000000 */
[----:B------:R-:W-:Y:S02]  /*3190*/  UIADD3 UR4, UPT, UPT, UR27, 0x7300, URZ ;  /* 0x000073001b047890 */ /* 0x000fe4000fffe0ff */
[----:B------:R-:W-:Y:S02]  /*31a0*/  UIADD3 UR6, UPT, UPT, UR27, 0x11300, URZ ;  /* 0x000113001b067890 */ /* 0x000fe4000fffe0ff */
[----:B----4-:R-:W-:Y:S01]  /*31b0*/  UIADD3 UR5, UPT, UPT, UR5, 0x7f, URZ ;  /* 0x0000007f05057890 */ /* 0x010fe2000fffe0ff */
[----:B--2---:R-:W2:Y:S01]  /*31c0*/  LDS R0, [UR27+0x120] ;  /* 0x0001201bff007984 */ /* 0x004ea20008000800 */
[----:B-1----:R-:W-:Y:S01]  /*31d0*/  UMOV UR36, 0x0 ;  /* 0x0000000000247882 */ /* 0x002fe20000000000 */
[----:B------:R-:W-:Y:S01]  /*31e0*/  UMOV UR37, 0x4380010 ;  /* 0x0438001000257882 */ /* 0x000fe20000000000 */
[----:B------:R-:W-:Y:S02]  /*31f0*/  USHF.R.S32.HI UR40, URZ, 0x1f, UR5 ;  /* 0x0000001fff287899 */ /* 0x000fe40008011405 */
[----:B------:R-:W-:-:S02]  /*3200*/  UISETP.GE.AND UP4, UPT, UR7, 0x1, UPT ;  /* 0x000000010700788c */ /* 0x000fc4000bf86270 */
[----:B------:R-:W-:Y:S02]  /*3210*/  ULEA.HI UR40, UR40, UR5, URZ, 0x7 ;  /* 0x0000000528287291 */ /* 0x000fe4000f8f38ff */
[----:B------:R-:W-:Y:S02]  /*3220*/  USHF.R.U32.HI UR5, URZ, 0x4, UR4 ;  /* 0x00000004ff057899 */ /* 0x000fe40008011604 */
[----:B------:R-:W-:Y:S02]  /*3230*/  USHF.R.S32.HI UR40, URZ, 0x7, UR40 ;  /* 0x00000007ff287899 */ /* 0x000fe40008011428 */
[----:B------:R-:W-:Y:S02]  /*3240*/  USHF.R.U32.HI UR4, URZ, 0x4, UR6 ;  /* 0x00000004ff047899 */ /* 0x000fe40008011606 */
[----:B------:R-:W-:Y:S02]  /*3250*/  UISETP.LT.AND UP0, UPT, UR40, 0x1, UPT ;  /* 0x000000012800788c */ /* 0x000fe4000bf01270 */
[----:B------:R-:W-:-:S02]  /*3260*/  ULOP3.LUT UR5, UR5, 0x3fff, URZ, 0xc0, !UPT ;  /* 0x00003fff05057892 */ /* 0x000fc4000f8ec0ff */
[----:B------:R-:W-:Y:S02]  /*3270*/  ULOP3.LUT UR4, UR4, 0x3fff, URZ, 0xc0, !UPT ;  /* 0x00003fff04047892 */ /* 0x000fe4000f8ec0ff */
[----:B------:R-:W-:Y:S02]  /*3280*/  USEL UR41, UR40, 0x1, !UP0 ;  /* 0x0000000128297887 */ /* 0x000fe4000c000000 */
[----:B------:R-:W-:Y:S02]  /*3290*/  ULOP3.LUT UR29, UR5, 0x10000, URZ, 0xfc, !UPT ;  /* 0x00010000051d7892 */ /* 0x000fe4000f8efcff */
[----:B------:R-:W-:Y:S02]  /*32a0*/  ULOP3.LUT UR4, UR4, 0x10000, URZ, 0xfc, !UPT ;  /* 0x0001000004047892 */ /* 0x000fe4000f8efcff */
[----:B------:R-:W-:Y:S01]  /*32b0*/  UIADD3 UR41, UPT, UPT, -UR41, URZ, URZ ;  /* 0x000000ff29297290 */ /* 0x000fe2000fffe1ff */
[----:B------:R-:W-:Y:S01]  /*32c0*/  UMOV UR34, 0x0 ;  /* 0x0000000000227882 */ /* 0x000fe20000000000 */
[----:B------:R-:W-:Y:S01]  /*32d0*/  UMOV UR35, 0x4380010 ;  /* 0x0438001000237882 */ /* 0x000fe20000000000 */
[----:B------:R-:W-:Y:S01]  /*32e0*/  UMOV UR32, 0x0 ;  /* 0x0000000000207882 */ /* 0x000fe20000000000 */
[----:B------:R-:W-:Y:S01]  /*32f0*/  UMOV UR33, 0x4380010 ;  /* 0x0438001000217882 */ /* 0x000fe20000000000 */
[----:B--2---:R-:W-:-:S15]  /*3300*/  R2UR UR42, R0 ;  /* 0x00000000002a72ca */ /* 0x004fde00000e0000 */
.L_x_67:
[----:B------:R-:W-:Y:S02]  /*3310*/  LEA R0, R10, UR27, 0x3 ;  /* 0x0000001b0a007c11 */ /* 0x000fe4000f8e18ff */
[----:B------:R-:W-:Y:S02]  /*3320*/  SHF.L.U32 R5, R9, 0x1f, RZ ;  /* 0x0000001f09057819 */ /* 0x000fe400000006ff */
[----:B------:R-:W-:Y:S01]  /*3330*/  PLOP3.LUT P0, PT, PT, PT, UP4, 0x80, 0x8 ;  /* 0x000000000008781c */ /* 0x000fe20003f0f048 */
[----:B------:R-:W-:Y:S01]  /*3340*/  VIADD R3, R0, 0x80 ;  /* 0x0000008000037836 */ /* 0x000fe20000000000 */
[----:B-1----:R-:W1:Y:S02]  /*3350*/  SYNCS.PHASECHK.TRANS64.TRYWAIT P1, [R0+URZ+0x70], R5 ;  /* 0x00007005000075a7 */ /* 0x002e6400080211ff */
[----:B-1-3--:R-:W-:Y:S09]  /*3360*/  @!P1 BRA `(.L_x_61) ;  /* 0x0000005c00089947 */ /* 0x00aff20003800000 */
.L_x_125:
[----:B------:R-:W-:Y:S01]  /*3370*/  LEA R4, R10, UR27, 0x4 ;  /* 0x0000001b0a047c11 */ /* 0x000fe2000f8e20ff */
[----:B------:R-:W-:Y:S01]  /*3380*/  @UP4 ULEA UR5, UR23, UR27, 0x3 ;  /* 0x0000001b17054291 */ /* 0x000fe2000f8e18ff */
[----:B------:R-:W-:Y:S01]  /*3390*/  PLOP3.LUT P2, PT, PT, PT, PT, 0x80, 0x8 ;  /* 0x000000000008781c */ /* 0x000fe20003f4f070 */
[----:B------:R-:W-:Y:S01]  /*33a0*/  ULEA UR31, UR30, UR27, 0x3 ;  /* 0x0000001b1e1f7291 */ /* 0x000fe2000f8e18ff */
[----:B------:R-:W-:Y:S02]  /*33b0*/  PRMT R3, RZ, 0x654, R3 ;  /* 0x00000654ff037816 */ /* 0x000fe40000000003 */
[----:B-1----:R-:W1:Y:S01]  /*33c0*/  LDS.128 R4, [R4+0x100] ;  /* 0x0001000004047984 */ /* 0x002e620000000c00 */
[----:B------:R-:W-:Y:S02]  /*33d0*/  @P0 SHF.L.U32 R2, R8, 0x1f, RZ ;  /* 0x0000001f08020819 */ /* 0x000fe400000006ff */
[----:B------:R-:W-:Y:S01]  /*33e0*/  SHF.L.U32 R0, R11, 0x1f, RZ ;  /* 0x0000001f0b007819 */ /* 0x000fe200000006ff */
[----:B------:R-:W-:Y:S01]  /*33f0*/  @!PT LDS RZ, [RZ] ;  /* 0x00000000fffff984 */ /* 0x000fe20000000800 */
[----:B------:R-:W-:Y:S01]  /*3400*/  @!PT LDS RZ, [RZ] ;  /* 0x00000000fffff984 */ /* 0x000fe20000000800 */
[----:B------:R-:W-:Y:S01]  /*3410*/  @!PT LDS RZ, [RZ] ;  /* 0x00000000fffff984 */ /* 0x000fe20000000800 */
[----:B------:R-:W-:Y:S01]  /*3420*/  @!PT LDS RZ, [RZ] ;  /* 0x00000000fffff984 */ /* 0x000fe20000000800 */
[----:B------:R2:W-:Y:S06]  /*3430*/  MEMBAR.ALL.CTA ;  /* 0x0000000000007992 */ /* 0x0005ec0000008000 */
[----:B--2---:R-:W2:Y:S02]  /*3440*/  FENCE.VIEW.ASYNC.S ;  /* 0x00000000000073c6 */ /* 0x004ea40000000000 */
[----:B--2---:R2:W-:Y:S01]  /*3450*/  SYNCS.ARRIVE.TRANS64.RED.A1T0 RZ, [R3+URZ], RZ ;  /* 0x000000ff03ff79a7 */ /* 0x0045e200081004ff */
[----:B------:R2:W3:Y:S01]  /*3460*/  @P0 SYNCS.PHASECHK.TRANS64.TRYWAIT P2, [UR5], R2 ;  /* 0x00000002ff0005a7 */ /* 0x0004e20008041105 */
[----:B------:R-:W-:Y:S01]  /*3470*/  ULEA.HI UR5, UR30, UR30, URZ, 0x1 ;  /* 0x0000001e1e057291 */ /* 0x000fe2000f8f08ff */
[----:B-1----:R-:W-:-:S03]  /*3480*/  LOP3.LUT P1, RZ, R6, 0x1, RZ, 0xc0, !PT ;  /* 0x0000000106ff7812 */ /* 0x002fc6000782c0ff */
[----:B------:R-:W-:Y:S02]  /*3490*/  ULOP3.LUT UR6, UR5, 0xffe, URZ, 0xc0, !UPT ;  /* 0x00000ffe05067892 */ /* 0x000fe4000f8ec0ff */
[----:B------:R-:W-:Y:S02]  /*34a0*/  USHF.R.U32.HI UR22, URZ, 0x1, UR5 ;  /* 0x00000001ff167899 */ /* 0x000fe40008011605 */
[----:B------:R-:W-:Y:S02]  /*34b0*/  UIADD3 UR5, UPT, UPT, -UR6, UR30, URZ ;  /* 0x0000001e06057290 */ /* 0x000fe4000fffe1ff */
[----:B------:R-:W-:-:S04]  /*34c0*/  UIMAD UR22, UR22, 0xe0, UR42 ;  /* 0x000000e0161678a4 */ /* 0x000fc8000f8e022a */
[----:B------:R-:W-:Y:S01]  /*34d0*/  ULEA UR22, UR5, UR22, 0x14 ;  /* 0x0000001605167291 */ /* 0x000fe2000f8ea0ff */
[----:B------:R-:W1:Y:S02]  /*34e0*/  SYNCS.PHASECHK.TRANS64.TRYWAIT P0, [UR31+0xb0], R0 ;  /* 0x0000b000ff0075a7 */ /* 0x000e64000800111f */
[----:B-123--:R-:W-:Y:S09]  /*34f0*/  @!P0 BRA `(.L_x_62) ;  /* 0x0000005800b88947 */ /* 0x00eff20003800000 */
.L_x_127:
[----:B------:R-:W-:Y:S01]  /*3500*/  IADD3 R10, PT, PT, R10, 0x1, RZ ;  /* 0x000000010a0a7810 */ /* 0x000fe20007ffe0ff */
[----:B------:R-:W-:Y:S06]  /*3510*/  BRA.U !UP4, `(.L_x_63) ;  /* 0x000000010cc07547 */ /* 0x000fec000b800000 */
[----:B------:R-:W-:Y:S01]  /*3520*/  UPLOP3.LUT UP2, UPT, UPT, UPT, UPT, 0x40, 0x4 ;  /* 0x000000000004789c */ /* 0x000fe20003f4e870 */
[----:B------:R-:W-:Y:S01]  /*3530*/  UMOV UR25, UR41 ;  /* 0x0000002900197c82 */ /* 0x000fe20008000000 */
[----:B------:R-:W-:Y:S01]  /*3540*/  UMOV UR24, UR40 ;  /* 0x0000002800187c82 */ /* 0x000fe20008000000 */
[----:B------:R-:W-:-:S08]  /*3550*/  UMOV UR5, UR23 ;  /* 0x0000001700057c82 */ /* 0x000fd00008000000 */
.L_x_66:
[----:B------:R-:W-:Y:S02]  /*3560*/  UIADD3 UR25, UPT, UPT, UR25, 0x1, URZ ;  /* 0x0000000119197890 */ /* 0x000fe4000fffe0ff */
[----:B--2---:R-:W-:Y:S02]  /*3570*/  ULEA UR7, UR5, UR27, 0x3 ;  /* 0x0000001b05077291 */ /* 0x004fe4000f8e18ff */
[----:B------:R-:W-:Y:S01]  /*3580*/  UISETP.NE.AND UP3, UPT, UR25, URZ, UPT ;  /* 0x000000ff1900728c */ /* 0x000fe2000bf65270 */
[----:B---3--:R-:W-:Y:S10]  /*3590*/  @P2 BRA `(.L_x_64) ;  /* 0x00000000000c2947 */ /* 0x008ff40003800000 */
[----:B-1----:R-:W-:Y:S04]  /*35a0*/  SHF.L.U32 R3, R8, 0x1f, RZ ;  /* 0x0000001f08037819 */ /* 0x002fe800000006ff */
[----:B------:R-:W1:Y:S02]  /*35b0*/  SYNCS.PHASECHK.TRANS64.TRYWAIT P0, [UR7], R3 ;  /* 0x00000003ff0075a7 */ /* 0x000e640008001107 */
[----:B-1----:R-:W-:Y:S05]  /*35c0*/  @!P0 BRA `(.L_x_65) ;  /* 0x00000058009c8947 */ /* 0x002fea0003800000 */
.L_x_64:
[----:B------:R-:W-:Y:S01]  /*35d0*/  UISETP.NE.AND UP0, UPT, UR24, 0x1, UPT ;  /* 0x000000011800788c */ /* 0x000fe2000bf05270 */
[----:B------:R-:W-:Y:S01]  /*35e0*/  PLOP3.LUT P2, PT, PT, PT, PT, 0x80, 0x8 ;  /* 0x000000000008781c */ /* 0x000fe20003f4f070 */
[----:B------:R-:W-:Y:S02]  /*35f0*/  UIADD3 UR6, UPT, UPT, UR5, 0x1, URZ ;  /* 0x0000000105067890 */ /* 0x000fe4000fffe0ff */
[----:B------:R-:W-:Y:S02]  /*3600*/  UIADD3 UR26, UPT, UPT, UR7, 0x28, URZ ;  /* 0x00000028071a7890 */ /* 0x000fe4000fffe0ff */
[----:B------:R-:W-:Y:S01]  /*3610*/  UISETP.NE.AND UP1, UPT, UR6, 0x5, UPT ;  /* 0x000000050600788c */ /* 0x000fe2000bf25270 */
[----:B------:R-:W-:Y:S01]  /*3620*/  PLOP3.LUT P0, PT, PT, PT, UP0, 0x80, 0x8 ;  /* 0x000000000008781c */ /* 0x000fe20003f0f008 */
[----:B------:R-:W-:Y:S02]  /*3630*/  UIADD3 UR24, UPT, UPT, UR24, -0x1, URZ ;  /* 0xffffffff18187890 */ /* 0x000fe4000fffe0ff */
[----:B------:R-:W-:Y:S02]  /*3640*/  USEL UR8, URZ, 0x1, UP1 ;  /* 0x00000001ff087887 */ /* 0x000fe40008800000 */
[----:B------:R-:W-:Y:S01]  /*3650*/  USEL UR23, UR6, URZ, UP1 ;  /* 0x000000ff06177287 */ /* 0x000fe20008800000 */
[----:B------:R-:W-:Y:S01]  /*3660*/  UMOV UR7, 0x40004040 ;  /* 0x4000404000077882 */ /* 0x000fe20000000000 */
[----:B------:R-:W-:Y:S02]  /*3670*/  UMOV UR9, 0x40004040 ;  /* 0x4000404000097882 */ /* 0x000fe40000000000 */
[----:B------:R-:W-:Y:S01]  /*3680*/  @UP0 ULEA UR6, UR23, UR27, 0x3 ;  /* 0x0000001b17060291 */ /* 0x000fe2000f8e18ff */
[----:B------:R-:W-:Y:S01]  /*3690*/  LOP3.LUT R8, R8, UR8, RZ, 0x3c, !PT ;  /* 0x0000000808087c12 */ /* 0x000fe2000f8e3cff */
[----:B------:R-:W-:Y:S01]  /*36a0*/  ULEA UR8, UR5, UR29, 0x9 ;  /* 0x0000001d05087291 */ /* 0x000fe2000f8e48ff */
[----:B------:R-:W-:Y:S02]  /*36b0*/  UMOV UR21, 0x40004040 ;  /* 0x4000404000157882 */ /* 0x000fe40000000000 */
[----:B-1----:R-:W-:Y:S01]  /*36c0*/  @P0 SHF.L.U32 R0, R8, 0x1f, RZ ;  /* 0x0000001f08000819 */ /* 0x002fe200000006ff */
[----:B------:R-:W-:Y:S02]  /*36d0*/  UIADD3 UR18, UPT, UPT, UR8, 0x2, URZ ;  /* 0x0000000208127890 */ /* 0x000fe4000fffe0ff */
[----:B------:R-:W-:Y:S01]  /*36e0*/  UIADD3 UR14, UPT, UPT, UR8, 0x4, URZ ;  /* 0x00000004080e7890 */ /* 0x000fe2000fffe0ff */
[----:B------:R2:W3:Y:S01]  /*36f0*/  @P0 SYNCS.PHASECHK.TRANS64.TRYWAIT P2, [UR6], R0 ;  /* 0x00000000ff0005a7 */ /* 0x0004e20008041106 */
[----:B------:R-:W-:Y:S02]  /*3700*/  UIMAD UR6, UR5, 0x700, UR4 ;  /* 0x00000700050678a4 */ /* 0x000fe4000f8e0204 */
[----:B------:R-:W-:Y:S02]  /*3710*/  UIADD3 UR10, UPT, UPT, UR8, 0x6, URZ ;  /* 0x00000006080a7890 */ /* 0x000fe4000fffe0ff */
[----:B------:R-:W-:Y:S02]  /*3720*/  UIADD3 UR20, UPT, UPT, UR6, 0x2, URZ ;  /* 0x0000000206147890 */ /* 0x000fe4000fffe0ff */
[----:B------:R-:W-:Y:S02]  /*3730*/  UIADD3 UR16, UPT, UPT, UR6, 0x4, URZ ;  /* 0x0000000406107890 */ /* 0x000fe4000fffe0ff */
[----:B------:R-:W-:Y:S01]  /*3740*/  UIADD3 UR12, UPT, UPT, UR6, 0x6, URZ ;  /* 0x00000006060c7890 */ /* 0x000fe2000fffe0ff */
[----:B------:R2:W-:Y:S01]  /*3750*/  UTCQMMA gdesc[UR8], gdesc[UR6], tmem[UR22], tmem[UR38], idesc[UR39], UP2 ;  /* 0x00ff2606080075ea */ /* 0x0005e20009000316 */
[----:B------:R-:W-:Y:S01]  /*3760*/  UPLOP3.LUT UP2, UPT, UPT, UPT, UPT, 0x80, 0x8 ;  /* 0x000000000008789c */ /* 0x000fe20003f4f070 */
[----:B------:R-:W-:Y:S01]  /*3770*/  UMOV UR19, 0x40004040 ;  /* 0x4000404000137882 */ /* 0x000fe20000000000 */
[----:B------:R-:W-:Y:S01]  /*3780*/  UMOV UR17, 0x40004040 ;  /* 0x4000404000117882 */ /* 0x000fe20000000000 */
[----:B------:R2:W-:Y:S01]  /*3790*/  UTCQMMA gdesc[UR18], gdesc[UR20], tmem[UR22], tmem[UR36], idesc[UR37], UPT ;  /* 0x00ff2414120075ea */ /* 0x0005e2000b800316 */
[----:B------:R-:W-:Y:S01]  /*37a0*/  UMOV UR15, 0x40004040 ;  /* 0x40004040000f7882 */ /* 0x000fe20000000000 */
[----:B------:R-:W-:Y:S01]  /*37b0*/  UMOV UR13, 0x40004040 ;  /* 0x40004040000d7882 */ /* 0x000fe20000000000 */
[----:B------:R-:W-:Y:S01]  /*37c0*/  UMOV UR11, 0x40004040 ;  /* 0x40004040000b7882 */ /* 0x000fe20000000000 */
[----:B------:R2:W-:Y:S01]  /*37d0*/  UTCQMMA gdesc[UR14], gdesc[UR16], tmem[UR22], tmem[UR34], idesc[UR35], UPT ;  /* 0x00ff22100e0075ea */ /* 0x0005e2000b800316 */
[----:B------:R2:W-:Y:S01]  /*37e0*/  UTCQMMA gdesc[UR10], gdesc[UR12], tmem[UR22], tmem[UR32], idesc[UR33], UPT ;  /* 0x00ff200c0a0075ea */ /* 0x0005e2000b800316 */
[----:B------:R2:W-:Y:S01]  /*37f0*/  UTCBAR.MULTICAST [UR26], URZ, UR28 ;  /* 0x000000ff1a0073e9 */ /* 0x0005e2000800081c */
[----:B------:R-:W-:Y:S01]  /*3800*/  UMOV UR5, UR23 ;  /* 0x0000001700057c82 */ /* 0x000fe20008000000 */
[----:B------:R-:W-:Y:S05]  /*3810*/  BRA.U UP3, `(.L_x_66) ;  /* 0xfffffffd03507547 */ /* 0x000fea000b83ffff */
.L_x_63:
[----:B------:R-:W-:Y:S01]  /*3820*/  UIADD3 UR5, UPT, UPT, UR30, 0x1, URZ ;  /* 0x000000011e057890 */ /* 0x000fe2000fffe0ff */
[C---:B------:R-:W-:Y:S01]  /*3830*/  ISETP.NE.AND P0, PT, R10.reuse, 0x2, PT ;  /* 0x000000020a00780c */ /* 0x040fe20003f05270 */
[----:B--2---:R-:W-:Y:S02]  /*3840*/  UIADD3 UR6, UPT, UPT, UR31, 0x90, URZ ;  /* 0x000000901f067890 */ /* 0x004fe4000fffe0ff */
[----:B------:R-:W-:Y:S01]  /*3850*/  UISETP.NE.AND UP0, UPT, UR5, 0x4, UPT ;  /* 0x000000040500788c */ /* 0x000fe2000bf05270 */
[----:B-1----:R-:W-:Y:S02]  /*3860*/  SEL R0, RZ, 0x1, P0 ;  /* 0x00000001ff007807 */ /* 0x002fe40000000000 */
[----:B------:R-:W-:Y:S01]  /*3870*/  SEL R10, R10, RZ, P0 ;  /* 0x000000ff0a0a7207 */ /* 0x000fe20000000000 */
[----:B------:R-:W-:Y:S01]  /*3880*/  USEL UR7, URZ, 0x1, UP0 ;  /* 0x00000001ff077887 */ /* 0x000fe20008000000 */
[----:B------:R-:W-:Y:S01]  /*3890*/  LOP3.LUT R9, R9, R0, RZ, 0x3c, !PT ;  /* 0x0000000009097212 */ /* 0x000fe200078e3cff */
[----:B------:R-:W-:Y:S01]  /*38a0*/  USEL UR30, UR5, URZ, UP0 ;  /* 0x000000ff051e7287 */ /* 0x000fe20008000000 */
[----:B------:R1:W-:Y:S03]  /*38b0*/  UTCBAR [UR6], URZ ;  /* 0x000000ff060073e9 */ /* 0x0003e600080000ff */
[----:B------:R-:W-:Y:S01]  /*38c0*/  LOP3.LUT R11, R11, UR7, RZ, 0x3c, !PT ;  /* 0x000000070b0b7c12 */ /* 0x000fe2000f8e3cff */
[----:B------:R-:W-:Y:S07]  /*38d0*/  @P1 BRA `(.L_x_67) ;  /* 0xfffffff8008c1947 */ /* 0x000fee000383ffff */
[----:B------:R-:W2:Y:S01]  /*38e0*/  S2UR UR8, SR_CgaCtaId ;  /* 0x00000000000879c3 */ /* 0x000ea20000008800 */
[----:B------:R-:W-:Y:S01]  /*38f0*/  ELECT P0, URZ, PT ;  /* 0x0000000000ff782f */ /* 0x000fe20003800000 */
[----:B------:R-:W-:Y:S01]  /*3900*/  IMAD.MOV.U32 R0, RZ, RZ, 0x1 ;  /* 0x00000001ff007424 */ /* 0x000fe200078e00ff */
[----:B------:R-:W-:Y:S01]  /*3910*/  UIADD3 UR27, UPT, UPT, UR27, 0xb0, URZ ;  /* 0x000000b01b1b7890 */ /* 0x000fe2000fffe0ff */
[----:B------:R-:W-:Y:S01]  /*3920*/  SHF.L.U32 R3, R11, 0x1f, RZ ;  /* 0x0000001f0b037819 */ /* 0x000fe200000006ff */
[----:B------:R-:W-:-:S03]  /*3930*/  UMOV UR4, 0x40 ;  /* 0x0000004000047882 */ /* 0x000fc60000000000 */
[----:B------:R-:W-:Y:S01]  /*3940*/  UVIRTCOUNT.DEALLOC.SMPOOL 0x80 ;  /* 0x000000800000784c */ /* 0x000fe20000000000 */
[----:B--2---:R-:W-:Y:S02]  /*3950*/  ULEA UR8, UR8, UR4, 0x18 ;  /* 0x0000000408087291 */ /* 0x004fe4000f8ec0ff */
[----:B------:R-:W-:-:S07]  /*3960*/  ULEA UR4, UR30, UR27, 0x3 ;  /* 0x0000001b1e047291 */ /* 0x000fce000f8e18ff */
[----:B------:R2:W-:Y:S02]  /*3970*/  @P0 STS.U8 [UR8+0x1c], R0 ;  /* 0x00001c00ff000988 */ /* 0x0005e40008000008 */
[----:B------:R-:W4:Y:S02]  /*3980*/  SYNCS.PHASECHK.TRANS64.TRYWAIT P0, [UR4], R3 ;  /* 0x00000003ff0075a7 */ /* 0x000f240008001104 */
[----:B--2-4-:R-:W-:Y:S05]  /*3990*/  @!P0 BRA `(.L_x_68) ;  /* 0x0000005400c08947 */ /* 0x014fea0003800000 */
.L_x_130:
[----:B------:R-:W-:-:S04]  /*39a0*/  UIADD3 UR4, UPT, UPT, UR30, 0x1, URZ ;  /* 0x000000011e047890 */ /* 0x000fc8000fffe0ff */
[----:B------:R-:W-:-:S04]  /*39b0*/  UISETP.NE.AND UP0, UPT, UR4, 0x4, UPT ;  /* 0x000000040400788c */ /* 0x000fc8000bf05270 */
[----:B-1----:R-:W-:Y:S02]  /*39c0*/  USEL UR6, URZ, 0x1, UP0 ;  /* 0x00000001ff067887 */ /* 0x002fe40008000000 */
[----:B------:R-:W-:-:S04]  /*39d0*/  USEL UR4, UR4, URZ, UP0 ;  /* 0x000000ff04047287 */ /* 0x000fc80008000000 */
[----:B------:R-:W-:Y:S01]  /*39e0*/  ULEA UR5, UR4, UR27, 0x3 ;  /* 0x0000001b04057291 */ /* 0x000fe2000f8e18ff */
[----:B------:R-:W-:-:S04]  /*39f0*/  LOP3.LUT R2, R11, UR6, RZ, 0x3c, !PT ;  /* 0x000000060b027c12 */ /* 0x000fc8000f8e3cff */
[----:B--2---:R-:W-:-:S04]  /*3a00*/  SHF.L.U32 R3, R2, 0x1f, RZ ;  /* 0x0000001f02037819 */ /* 0x004fc800000006ff */
[----:B------:R-:W1:Y:S02]  /*3a10*/  SYNCS.PHASECHK.TRANS64.TRYWAIT P0, [UR5], R3 ;  /* 0x00000003ff0075a7 */ /* 0x000e640008001105 */
[----:B-1----:R-:W-:Y:S05]  /*3a20*/  @!P0 BRA `(.L_x_69) ;  /* 0x0000005400b48947 */ /* 0x002fea0003800000 */
.L_x_132:
        /* <DEDUP_REMOVED lines=9> */
.L_x_134:
[----:B------:R-:W-:-:S04]  /*3ac0*/  UIADD3 UR4, UPT, UPT, UR4, 0x1, URZ ;  /* 0x0000000104047890 */ /* 0x000fc8000fffe0ff */
[----:B------:R-:W-:-:S04]  /*3ad0*/  UISETP.NE.AND UP0, UPT, UR4, 0x4, UPT ;  /* 0x000000040400788c */ /* 0x000fc8000bf05270 */
[----:B------:R-:W-:Y:S02]  /*3ae0*/  USEL UR5, URZ, 0x1, UP0 ;  /* 0x00000001ff057887 */ /* 0x000fe40008000000 */
[----:B------:R-:W-:-:S04]  /*3af0*/  USEL UR4, UR4, URZ, UP0 ;  /* 0x000000ff04047287 */ /* 0x000fc80008000000 */
[----:B------:R-:W-:Y:S01]  /*3b00*/  ULEA UR4, UR4, UR27, 0x3 ;  /* 0x0000001b04047291 */ /* 0x000fe2000f8e18ff */
[----:B-1----:R-:W-:-:S04]  /*3b10*/  LOP3.LUT R3, R2, UR5, RZ, 0x3c, !PT ;  /* 0x0000000502037c12 */ /* 0x002fc8000f8e3cff */
[----:B------:R-:W-:-:S04]  /*3b20*/  SHF.L.U32 R3, R3, 0x1f, RZ ;  /* 0x0000001f03037819 */ /* 0x000fc800000006ff */
[----:B------:R-:W1:Y:S02]  /*3b30*/  SYNCS.PHASECHK.TRANS64.TRYWAIT P0, [UR4], R3 ;  /* 0x00000003ff0075a7 */ /* 0x000e640008001104 */
[----:B-1----:R-:W-:Y:S05]  /*3b40*/  @!P0 BRA `(.L_x_71) ;  /* 0x00000054009c8947 */ /* 0x002fea0003800000 */
.L_x_136:
[----:B------:R-:W-:Y:S01]  /*3b50*/  NOP ;  /* 0x0000000000007918 */ /* 0x000fe20000000000 */
[----:B-1----:R-:W1:Y:S01]  /*3b60*/  LDS R0, [UR8+0x14] ;  /* 0x00001408ff007984 */ /* 0x002e620008000800 */
[----:B------:R-:W-:Y:S01]  /*3b70*/  ULOP3.LUT UR4, UR42, 0xffff, URZ, 0xc0, !UPT ;  /* 0x0000ffff2a047892 */ /* 0x000fe2000f8ec0ff */
[----:B------:R-:W-:Y:S01]  /*3b80*/  UMOV UR5, 0xffff ;  /* 0x0000ffff00057882 */ /* 0x000fe20000000000 */
[----:B------:R-:W-:Y:S02]  /*3b90*/  UMOV UR6, 0x1 ;  /* 0x0000000100067882 */ /* 0x000fe40000000000 */
[----:B------:R-:W-:-:S04]  /*3ba0*/  USHF.R.U32.HI UR4, URZ, 0x5, UR4 ;  /* 0x00000005ff047899 */ /* 0x000fc80008011604 */
[----:B------:R-:W-:Y:S02]  /*3bb0*/  USHF.L.U32 UR5, UR5, UR4, URZ ;  /* 0x0000000405057299 */ /* 0x000fe400080006ff */
[----:B------:R-:W-:-:S04]  /*3bc0*/  USHF.L.U32 UR4, UR6, UR4, URZ ;  /* 0x0000000406047299 */ /* 0x000fc800080006ff */
[----:B-1----:R-:W-:-:S04]  /*3bd0*/  LOP3.LUT R0, R0, UR5, RZ, 0xc0, !PT ;  /* 0x0000000500007c12 */ /* 0x002fc8000f8ec0ff */
[----:B------:R-:W-:-:S13]  /*3be0*/  ISETP.NE.AND P0, PT, R0, UR5, PT ;  /* 0x0000000500007c0c */ /* 0x000fda000bf05270 */
[----:B------:R-:W-:Y:S05]  /*3bf0*/  @P0 BRA `(.L_x_72) ;  /* 0x0000000000580947 */ /* 0x000fea0003800000 */
[----:B------:R-:W1:Y:S02]  /*3c00*/  LDS R0, [UR8+0x18] ;  /* 0x00001808ff007984 */ /* 0x000e640008000800 */
[----:B-1----:R-:W-:-:S04]  /*3c10*/  LOP3.LUT R0, R0, UR4, RZ, 0xc0, !PT ;  /* 0x0000000400007c12 */ /* 0x002fc8000f8ec0ff */
[----:B------:R-:W-:-:S13]  /*3c20*/  ISETP.NE.AND P0, PT, R0, UR4, PT ;  /* 0x0000000400007c0c */ /* 0x000fda000bf05270 */
[----:B------:R-:W-:Y:S05]  /*3c30*/  @P0 BRA `(.L_x_73) ;  /* 0x00000000003c0947 */ /* 0x000fea0003800000 */
[----:B------:R-:W1:Y:S01]  /*3c40*/  S2R R2, SR_LANEID ;  /* 0x0000000000027919 */ /* 0x000e620000000000 */
[----:B------:R-:W-:Y:S01]  /*3c50*/  ULOP3.LUT UR5, URZ, UR5, URZ, 0x33, !UPT ;  /* 0x00000005ff057292 */ /* 0x000fe2000f8e33ff */
[----:B------:R-:W-:Y:S01]  /*3c60*/  LOP3.LUT R4, RZ, UR4, RZ, 0x33, !PT ;  /* 0x00000004ff047c12 */ /* 0x000fe2000f8e33ff */
[----:B------:R-:W-:Y:S02]  /*3c70*/  VOTEU.ANY UR4, UPT, PT ;  /* 0x0000000000047886 */ /* 0x000fe400038e0100 */
[----:B------:R-:W-:Y:S01]  /*3c80*/  UFLO.U32 UR4, UR4 ;  /* 0x00000004000472bd */ /* 0x000fe200080e0000 */
[----:B------:R-:W2:Y:S01]  /*3c90*/  REDUX UR6, R4 ;  /* 0x00000000040673c4 */ /* 0x000ea20000000000 */
[----:B------:R-:W-:-:S06]  /*3ca0*/  IMAD.U32 R0, RZ, RZ, UR5 ;  /* 0x00000005ff007e24 */ /* 0x000fcc000f8e00ff */
[----:B------:R4:W-:Y:S01]  /*3cb0*/  UTCATOMSWS.AND URZ, UR5 ;  /* 0x0000000500ff79e3 */ /* 0x0009e20008000000 */
[----:B------:R-:W3:Y:S01]  /*3cc0*/  REDUX UR7, R0 ;  /* 0x00000000000773c4 */ /* 0x000ee20000000000 */
[----:B-1----:R-:W-:Y:S01]  /*3cd0*/  ISETP.EQ.U32.AND P0, PT, R2, UR4, PT ;  /* 0x0000000402007c0c */ /* 0x002fe2000bf02070 */
[----:B--2---:R-:W-:Y:S01]  /*3ce0*/  IMAD.U32 R2, RZ, RZ, UR6 ;  /* 0x00000006ff027e24 */ /* 0x004fe2000f8e00ff */
[----:B---3--:R-:W-:-:S11]  /*3cf0*/  MOV R3, UR7 ;  /* 0x0000000700037c02 */ /* 0x008fd60008000f00 */
[----:B------:R4:W-:Y:S04]  /*3d00*/  @P0 ATOMS.AND RZ, [UR8+0x14], R3 ;  /* 0x00001403ffff098c */ /* 0x0009e8000a800008 */
[----:B------:R4:W-:Y:S01]  /*3d10*/  @P0 ATOMS.AND RZ, [UR8+0x18], R2 ;  /* 0x00001802ffff098c */ /* 0x0009e2000a800008 */
[----:B------:R-:W-:Y:S05]  /*3d20*/  BRA `(.L_x_74) ;  /* 0x0000000000147947 */ /* 0x000fea0003800000 */
.L_x_73:
[----:B------:R-:W-:Y:S02]  /*3d30*/  MOV R2, 0x3d50 ;  /* 0x00003d5000027802 */ /* 0x000fe40000000f00 */
[----:B---3-5:R-:W-:Y:S05]  /*3d40*/  CALL.REL.NOINC `($__internal_0_$__cuda_sm10x_tcgen05_guardrail_trap_col_being_dealloced_not_returned_by_alloc) ;  /* 0x0000005400bc7944 */ /* 0x028fea0003c00000 */
[----:B------:R-:W-:Y:S05]  /*3d50*/  BRA `(.L_x_74) ;  /* 0x0000000000087947 */ /* 0x000fea0003800000 */
.L_x_72:
[----:B------:R-:W-:Y:S02]  /*3d60*/  MOV R2, 0x3d80 ;  /* 0x00003d8000027802 */ /* 0x000fe40000000f00 */
[----:B---3-5:R-:W-:Y:S05]  /*3d70*/  CALL.REL.NOINC `($__internal_2_$__cuda_sm10x_tcgen05_guardrail_trap_unallocated_columns_being_dealloced) ;  /* 0x0000005400c87944 */ /* 0x028fea0003c00000 */
.L_x_74:
[----:B------:R-:W-:Y:S01]  /*3d80*/  NOP ;  /* 0x0000000000007918 */ /* 0x000fe20000000000 */
[----:B----4-:R-:W-:Y:S05]  /*3d90*/  EXIT ;  /* 0x000000000000794d */ /* 0x010fea0003800000 */
.L_x_56:
[----:B------:R-:W-:-:S09]  /*3da0*/  UISETP.NE.OR UP0, UPT, UR20, 0x3, !UP3 ;  /* 0x000000031400788c */ /* 0x000fd2000df05670 */
[----:B------:R-:W-:Y:S05]  /*3db0*/  BRA.U UP0, `(.L_x_75) ;  /* 0x0000000d00b07547 */ /* 0x000fea000b800000 */
[----:B------:R-:W2:Y:S01]  /*3dc0*/  LDCU.64 UR4, c[0x0][0x888] ;  /* 0x00011100ff0477ac */ /* 0x000ea20008000a00 */
[----:B------:R-:W3:Y:S01]  /*3dd0*/  LDC.64 R12, c[0x0][0x348] ;  /* 0x0000d200ff0c7b82 */ /* 0x000ee20000000a00 */
[----:B------:R-:W-:Y:S02]  /*3de0*/  HFMA2 R9, -RZ, RZ, 0, 0 ;  /* 0x00000000ff097431 */ /* 0x000fe400000001ff */
[----:B------:R-:W-:Y:S01]  /*3df0*/  IMAD.MOV.U32 R11, RZ, RZ, 0x1 ;  /* 0x00000001ff0b7424 */ /* 0x000fe200078e00ff */
[----:B------:R-:W4:Y:S01]  /*3e00*/  LDCU UR38, c[0x0][0x370] ;  /* 0x00006e00ff2677ac */ /* 0x000f220008000800 */
[----:B------:R-:W-:Y:S01]  /*3e10*/  IMAD.MOV.U32 R10, RZ, RZ, RZ ;  /* 0x000000ffff0a7224 */ /* 0x000fe200078e00ff */
[----:B------:R-:W-:Y:S01]  /*3e20*/  MOV R8, 0x3800 ;  /* 0x0000380000087802 */ /* 0x000fe20000000f00 */
[----:B------:R-:W4:Y:S01]  /*3e30*/  LDCU.128 UR48, c[0x0][0xb10] ;  /* 0x00016200ff3077ac */ /* 0x000f220008000c00 */
[----:B------:R-:W1:Y:S01]  /*3e40*/  LDCU UR37, c[0x0][0x374] ;  /* 0x00006e80ff2577ac */ /* 0x000e620008000800 */
[----:B------:R-:W1:Y:S01]  /*3e50*/  LDCU.64 UR30, c[0x0][0x890] ;  /* 0x00011200ff1e77ac */ /* 0x000e620008000a00 */
[----:B--2---:R-:W-:Y:S01]  /*3e60*/  UISETP.NE.U32.AND UP0, UPT, UR4, URZ, UPT ;  /* 0x000000ff0400728c */ /* 0x004fe2000bf05070 */
[----:B------:R-:W2:Y:S01]  /*3e70*/  LDCU UR15, c[0x0][0xb0c] ;  /* 0x00016180ff0f77ac */ /* 0x000ea20008000800 */
[----:B------:R-:W3:Y:S01]  /*3e80*/  LDCU UR44, c[0x0][0xb20] ;  /* 0x00016400ff2c77ac */ /* 0x000ee20008000800 */
[----:B------:R-:W3:Y:S01]  /*3e90*/  LDCU UR4, c[0x0][0xb30] ;  /* 0x00016600ff0477ac */ /* 0x000ee20008000800 */
[----:B------:R-:W-:Y:S01]  /*3ea0*/  UMOV UR21, 0x400 ;  /* 0x0000040000157882 */ /* 0x000fe20000000000 */
[----:B----4-:R-:W-:-:S02]  /*3eb0*/  UIMAD.WIDE.U32 UR6, UR38, UR48, URZ ;  /* 0x00000030260672a5 */ /* 0x010fc4000f8e00ff */
[----:B-1----:R-:W-:Y:S02]  /*3ec0*/  UIMAD.WIDE.U32 UR8, UR37, UR51, URZ ;  /* 0x00000033250872a5 */ /* 0x002fe4000f8e00ff */
[----:B------:R-:W-:Y:S02]  /*3ed0*/  ULEA UR21, UR59, UR21, 0x18 ;  /* 0x000000153b157291 */ /* 0x000fe4000f8ec0ff */
[----:B------:R-:W-:Y:S02]  /*3ee0*/  USEL UR43, URZ, 0x1, UP5 ;  /* 0x00000001ff2b7887 */ /* 0x000fe4000a800000 */
[----:B------:R-:W-:Y:S02]  /*3ef0*/  UISETP.NE.U32.AND UP6, UPT, UR30, URZ, UPT ;  /* 0x000000ff1e00728c */ /* 0x000fe4000bfc5070 */
[----:B------:R-:W-:Y:S02]  /*3f00*/  UIADD3 UR39, UPT, UPT, UR21, 0x50, URZ ;  /* 0x0000005015277890 */ /* 0x000fe4000fffe0ff */
[----:B------:R-:W-:-:S02]  /*3f10*/  UISETP.NE.AND.EX UP5, UPT, UR5, URZ, UPT, UP0 ;  /* 0x000000ff0500728c */ /* 0x000fc4000bfa5300 */
[----:B------:R-:W-:Y:S01]  /*3f20*/  UISETP.NE.AND UP0, UPT, UR42, 0x1, UPT ;  /* 0x000000012a00788c */ /* 0x000fe2000bf05270 */
[----:B------:R-:W-:Y:S01]  /*3f30*/  UMOV UR6, UR7 ;  /* 0x0000000700067c82 */ /* 0x000fe20008000000 */
[----:B------:R-:W-:Y:S01]  /*3f40*/  UMOV UR40, UR9 ;  /* 0x0000000900287c82 */ /* 0x000fe20008000000 */
[----:B--2---:R-:W-:Y:S02]  /*3f50*/  UISETP.NE.AND UP0, UPT, UR15, 0x1, UPT ;  /* 0x000000010f00788c */ /* 0x004fe4000bf05270 */
[----:B------:R-:W-:Y:S02]  /*3f60*/  UPLOP3.LUT UP1, UPT, UPT, UPT, UPT, 0x40, 0x4 ;  /* 0x000000000004789c */ /* 0x000fe40003f2e870 */
[----:B------:R-:W-:Y:S01]  /*3f70*/  UISETP.GE.AND UP3, UPT, UR42, 0x1, UPT ;  /* 0x000000012a00788c */ /* 0x000fe2000bf66270 */
[----:B------:R-:W1:Y:S01]  /*3f80*/  LDCU.64 UR22, c[0x0][0xb28] ;  /* 0x00016500ff1677ac */ /* 0x000e620008000a00 */
[----:B------:R-:W-:Y:S02]  /*3f90*/  UISETP.NE.AND.EX UP6, UPT, UR31, URZ, UPT, UP6 ;  /* 0x000000ff1f00728c */ /* 0x000fe4000bfc5360 */
[----:B------:R-:W-:-:S02]  /*3fa0*/  UPRMT UR39, UR59, 0x654, UR39 ;  /* 0x000006543b277896 */ /* 0x000fc40008000027 */
[----:B------:R-:W-:Y:S02]  /*3fb0*/  USHF.R.U32.HI UR41, URZ, UR49, UR6 ;  /* 0x00000031ff297299 */ /* 0x000fe40008011606 */
[----:B---3--:R-:W-:Y:S02]  /*3fc0*/  USHF.R.U32.HI UR40, URZ, UR44, UR40 ;  /* 0x0000002cff287299 */ /* 0x008fe40008011628 */
[----:B------:R-:W-:Y:S02]  /*3fd0*/  UISETP.NE.AND UP0, UPT, UR50, 0x1, UPT ;  /* 0x000000013200788c */ /* 0x000fe4000bf05270 */
[----:B------:R-:W-:-:S11]  /*3fe0*/  UISETP.NE.AND UP4, UPT, UR4, 0x1, UPT ;  /* 0x000000010400788c */ /* 0x000fd6000bf85270 */
.L_x_83:
[C---:B------:R-:W-:Y:S02]  /*3ff0*/  LEA R3, R10.reuse, UR21, 0x3 ;  /* 0x000000150a037c11 */ /* 0x040fe4000f8e18ff */
[----:B------:R-:W-:Y:S02]  /*4000*/  SHF.L.U32 R0, R9, 0x1f, RZ ;  /* 0x0000001f09007819 */ /* 0x000fe400000006ff */
[----:B------:R-:W-:Y:S02]  /*4010*/  LEA R5, R10, UR21, 0x4 ;  /* 0x000000150a057c11 */ /* 0x000fe4000f8e20ff */
[----:B--2---:R-:W2:Y:S02]  /*4020*/  SYNCS.PHASECHK.TRANS64.TRYWAIT P0, [R3+URZ+0x70], R0 ;  /* 0x00007000030075a7 */ /* 0x004ea400080011ff */
[----:B--2---:R-:W-:Y:S05]  /*4030*/  @!P0 BRA `(.L_x_76) ;  /* 0x0000005000788947 */ /* 0x004fea0003800000 */
.L_x_137:
[----:B------:R-:W3:Y:S01]  /*4040*/  LDS.128 R4, [R5+0x100] ;  /* 0x0001000005047984 */ /* 0x000ee20000000c00 */
[----:B------:R-:W-:Y:S01]  /*4050*/  UISETP.GE.AND UP0, UPT, UR42, 0x1, UPT ;  /* 0x000000012a00788c */ /* 0x000fe2000bf06270 */
[----:B------:R-:W-:Y:S01]  /*4060*/  @!PT LDS RZ, [RZ] ;  /* 0x00000000fffff984 */ /* 0x000fe20000000800 */
[----:B------:R-:W-:Y:S01]  /*4070*/  @!PT LDS RZ, [RZ] ;  /* 0x00000000fffff984 */ /* 0x000fe20000000800 */
[----:B------:R-:W-:Y:S01]  /*4080*/  @!PT LDS RZ, [RZ] ;  /* 0x00000000fffff984 */ /* 0x000fe20000000800 */
[----:B------:R-:W-:Y:S01]  /*4090*/  @!PT LDS RZ, [RZ] ;  /* 0x00000000fffff984 */ /* 0x000fe20000000800 */
[----:B------:R4:W-:Y:S06]  /*40a0*/  MEMBAR.ALL.CTA ;  /* 0x0000000000007992 */ /* 0x0009ec0000008000 */
[----:B----4-:R-:W4:Y:S01]  /*40b0*/  FENCE.VIEW.ASYNC.S ;  /* 0x00000000000073c6 */ /* 0x010f220000000000 */
[----:B---3--:R-:W-:Y:S11]  /*40c0*/  LOP3.LUT P0, RZ, R6, 0x1, RZ, 0xc0, !PT ;  /* 0x0000000106ff7812 */ /* 0x008ff6000780c0ff */
[----:B------:R-:W-:Y:S02]  /*40d0*/  @!UPT UIADD3 URZ, UPT, UPT, URZ, URZ, URZ ;  /* 0x000000fffffff290 */ /* 0x000fe4000fffe0ff */
[----:B----4-:R-:W-:Y:S01]  /*40e0*/  VOTEU.ANY UP3, P0 ;  /* 0x0000000000ff7886 */ /* 0x010fe20000060100 */
[----:B------:R-:W-:Y:S11]  /*40f0*/  PLOP3.LUT P0, PT, PT, PT, UP3, 0x80, 0x8 ;  /* 0x000000000008781c */ /* 0x000ff60003f0f038 */
[----:B------:R-:W-:Y:S02]  /*4100*/  @!UPT UIADD3 URZ, UPT, UPT, URZ, URZ, URZ ;  /* 0x000000fffffff290 */ /* 0x000fe4000fffe0ff */
[----:B--2---:R-:W-:Y:S02]  /*4110*/  @P0 SHF.R.U32.HI R0, RZ, 0x10, R5 ;  /* 0x00000010ff000819 */ /* 0x004fe40000011605 */
[----:B------:R-:W-:Y:S02]  /*4120*/  @P0 MOV R2, R4 ;  /* 0x0000000400020202 */ /* 0x000fe40000000f00 */
[----:B------:R-:W-:Y:S01]  /*4130*/  @P0 R2UR UR4, R0 ;  /* 0x00000000000402ca */ /* 0x000fe200000e0000 */
[----:B------:R-:W-:Y:S01]  /*4140*/  VIADD R0, R3, 0x80 ;  /* 0x0000008003007836 */ /* 0x000fe20000000000 */
[----:B------:R-:W-:Y:S02]  /*4150*/  @P0 LOP3.LUT R4, R5, 0xffff, RZ, 0xc0, !PT ;  /* 0x0000ffff05040812 */ /* 0x000fe400078ec0ff */
[----:B------:R-:W-:Y:S02]  /*4160*/  @P0 R2UR UR6, R2 ;  /* 0x00000000020602ca */ /* 0x000fe400000e0000 */
[----:B------:R-:W-:Y:S02]  /*4170*/  PRMT R0, RZ, 0x654, R0 ;  /* 0x00000654ff007816 */ /* 0x000fe40000000000 */
[----:B------:R-:W-:Y:S02]  /*4180*/  @P0 R2UR UR5, R4 ;  /* 0x00000000040502ca */ /* 0x000fe400000e0000 */
[----:B------:R2:W-:Y:S03]  /*4190*/  SYNCS.ARRIVE.TRANS64.RED.A1T0 RZ, [R0+URZ], RZ ;  /* 0x000000ff00ff79a7 */ /* 0x0005e600081004ff */
[----:B------:R-:W-:Y:S04]  /*41a0*/  @UP3 UMOV UR29, UR4 ;  /* 0x00000004001d3c82 */ /* 0x000fe80008000000 */
[----:B------:R-:W-:Y:S04]  /*41b0*/  @UP3 UMOV UR14, UR6 ;  /* 0x00000006000e3c82 */ /* 0x000fe80008000000 */
[----:B------:R-:W-:Y:S01]  /*41c0*/  @UP3 UMOV UR13, UR5 ;  /* 0x00000005000d3c82 */ /* 0x000fe20008000000 */
[----:B------:R-:W-:Y:S05]  /*41d0*/  BRA.U !UP0, `(.L_x_77) ;  /* 0x0000000108c07547 */ /* 0x000fea000b800000 */
[----:B------:R-:W-:Y:S02]  /*41e0*/  UIMAD.WIDE.U32 UR8, UR13, UR51, URZ ;  /* 0x000000330d0872a5 */ /* 0x000fe4000f8e00ff */
[----:B------:R-:W-:Y:S02]  /*41f0*/  UP2UR UR12, UPR, URZ, 0x4 ;  /* 0x00000004ff0c7883 */ /* 0x000fe40008000000 */
[----:B------:R-:W-:Y:S02]  /*4200*/  UISETP.NE.AND UP2, UPT, UR50, 0x1, UPT ;  /* 0x000000013200788c */ /* 0x000fe4000bf45270 */
[----:B------:R-:W-:Y:S02]  /*4210*/  UIMAD.WIDE.U32 UR10, UR14, UR48, URZ ;  /* 0x000000300e0a72a5 */ /* 0x000fe4000f8e00ff */
[----:B------:R-:W-:Y:S02]  /*4220*/  USEL UR4, UR37, UR40, !UP2 ;  /* 0x0000002825047287 */ /* 0x000fe4000d000000 */
[----:B------:R-:W-:Y:S02]  /*4230*/  UISETP.NE.AND UP0, UPT, UR15, 0x1, UPT ;  /* 0x000000010f00788c */ /* 0x000fe4000bf05270 */
[----:B------:R-:W-:Y:S02]  /*4240*/  UP2UR UR20, UPR, URZ, 0x2 ;  /* 0x00000002ff147883 */ /* 0x000fe40008000000 */
[----:B------:R-:W-:Y:S02]  /*4250*/  UISETP.NE.AND UP1, UPT, UR42, 0x1, UPT ;  /* 0x000000012a00788c */ /* 0x000fe4000bf25270 */
[----:B-1----:R-:W-:Y:S02]  /*4260*/  UIMAD.WIDE.U32 UR16, UR4, UR22, URZ ;  /* 0x00000016041072a5 */ /* 0x002fe4000f8e00ff */
[----:B------:R-:W-:Y:S01]  /*4270*/  USEL UR7, UR38, UR41, !UP0 ;  /* 0x0000002926077287 */ /* 0x000fe2000c000000 */
[----:B------:R-:W-:Y:S02]  /*4280*/  UMOV UR5, UR9 ;  /* 0x0000000900057c82 */ /* 0x000fe40008000000 */
[----:B------:R-:W-:Y:S02]  /*4290*/  USHF.R.U32.HI UR6, URZ, UR44, UR5 ;  /* 0x0000002cff067299 */ /* 0x000fe40008011605 */
[----:B------:R-:W-:Y:S02]  /*42a0*/  UIMAD.WIDE.U32 UR18, UR7, UR22, URZ ;  /* 0x00000016071272a5 */ /* 0x000fe4000f8e00ff */
[----:B------:R-:W-:Y:S02]  /*42b0*/  USEL UR6, UR13, UR6, !UP2 ;  /* 0x000000060d067287 */ /* 0x000fe4000d000000 */
[----:B------:R-:W-:Y:S01]  /*42c0*/  UISETP.NE.AND UP2, UPT, UR12, URZ, UPT ;  /* 0x000000ff0c00728c */ /* 0x000fe2000bf45270 */
[----:B------:R-:W-:Y:S01]  /*42d0*/  UMOV UR5, UR11 ;  /* 0x0000000b00057c82 */ /* 0x000fe20008000000 */
[----:B------:R-:W-:Y:S02]  /*42e0*/  UIMAD.WIDE.U32 UR10, UR6, UR22, URZ ;  /* 0x00000016060a72a5 */ /* 0x000fe4000f8e00ff */
[----:B------:R-:W-:Y:S03]  /*42f0*/  USHF.R.U32.HI UR8, URZ, UR49, UR5 ;  /* 0x00000031ff087299 */ /* 0x000fe60008011605 */
[----:B------:R-:W-:Y:S02]  /*4300*/  UMOV UR5, UR17 ;  /* 0x0000001100057c82 */ /* 0x000fe40008000000 */
[----:B------:R-:W-:Y:S03]  /*4310*/  @UP1 USHF.R.U32.HI UR4, URZ, UR23, UR5 ;  /* 0x00000017ff041299 */ /* 0x000fe60008011605 */
[----:B------:R-:W-:Y:S01]  /*4320*/  UMOV UR5, UR19 ;  /* 0x0000001300057c82 */ /* 0x000fe20008000000 */
[----:B------:R-:W-:Y:S02]  /*4330*/  UIMAD UR4, UR42, UR4, URZ ;  /* 0x000000042a0472a4 */ /* 0x000fe4000f8e02ff */
[----:B------:R-:W-:Y:S02]  /*4340*/  @UP1 USHF.R.U32.HI UR7, URZ, UR23, UR5 ;  /* 0x00000017ff071299 */ /* 0x000fe40008011605 */
[----:B------:R-:W-:Y:S02]  /*4350*/  USEL UR5, UR14, UR8, !UP0 ;  /* 0x000000080e057287 */ /* 0x000fe4000c000000 */
[----:B------:R-:W-:Y:S02]  /*4360*/  UIMAD UR8, UR42, UR7, URZ ;  /* 0x000000072a0872a4 */ /* 0x000fe4000f8e02ff */
[----:B------:R-:W-:Y:S03]  /*4370*/  UISETP.GE.AND UP0, UPT, UR6, UR4, UPT ;  /* 0x000000040600728c */ /* 0x000fe6000bf06270 */
[----:B------:R-:W-:Y:S01]  /*4380*/  UMOV UR4, UR11 ;  /* 0x0000000b00047c82 */ /* 0x000fe20008000000 */
[----:B------:R-:W-:Y:S02]  /*4390*/  UISETP.GE.OR UP0, UPT, UR5, UR8, UP0 ;  /* 0x000000080500728c */ /* 0x000fe40008706670 */
[----:B------:R-:W-:Y:S02]  /*43a0*/  USHF.R.U32.HI UR4, URZ, UR23, UR4 ;  /* 0x00000017ff047299 */ /* 0x000fe40008011604 */
[----:B------:R-:W-:Y:S02]  /*43b0*/  UIMAD.WIDE.U32 UR8, UR5, UR22, URZ ;  /* 0x00000016050872a5 */ /* 0x000fe4000f8e00ff */
[----:B------:R-:W-:Y:S04]  /*43c0*/  USEL UR10, UR6, UR4, !UP1 ;  /* 0x00000004060a7287 */ /* 0x000fe8000c800000 */
[----:B------:R-:W-:Y:S01]  /*43d0*/  UIADD3 UR11, UPT, UPT, -UR10, URZ, URZ ;  /* 0x000000ff0a0b7290 */ /* 0x000fe2000fffe1ff */
[----:B------:R-:W-:Y:S02]  /*43e0*/  @!UP0 UMOV UR4, UR9 ;  /* 0x0000000900048c82 */ /* 0x000fe40008000000 */
[----:B------:R-:W-:Y:S02]  /*43f0*/  @!UP0 USHF.R.U32.HI UR4, URZ, UR23, UR4 ;  /* 0x00000017ff048299 */ /* 0x000fe40008011604 */
[----:B------:R-:W-:Y:S02]  /*4400*/  UIMAD UR8, UR42, UR11, UR6 ;  /* 0x0000000b2a0872a4 */ /* 0x000fe4000f8e0206 */
[----:B------:R-:W-:Y:S02]  /*4410*/  @!UP0 USEL UR4, UR5, UR4, !UP1 ;  /* 0x0000000405048287 */ /* 0x000fe4000c800000 */
[----:B------:R-:W-:Y:S02]  /*4420*/  UISETP.NE.AND UP1, UPT, UR20, URZ, UPT ;  /* 0x000000ff1400728c */ /* 0x000fe4000bf25270 */
[----:B------:R-:W-:Y:S02]  /*4430*/  @!UP0 UIMAD UR7, UR7, UR8, UR4 ;  /* 0x00000008070782a4 */ /* 0x000fe4000f8e0204 */
[----:B------:R-:W-:Y:S02]  /*4440*/  @!UP0 UIADD3 UR9, UPT, UPT, UR10, -UR4, URZ ;  /* 0x800000040a098290 */ /* 0x000fe4000fffe0ff */
[----:B------:R-:W-:Y:S02]  /*4450*/  UIADD3 UR8, UPT, UPT, -UR6, URZ, URZ ;  /* 0x000000ff06087290 */ /* 0x000fe4000fffe1ff */
[----:B------:R-:W-:Y:S02]  /*4460*/  UIADD3 UR4, UPT, UPT, -UR5, URZ, URZ ;  /* 0x000000ff05047290 */ /* 0x000fe4000fffe1ff */
[----:B------:R-:W-:Y:S03]  /*4470*/  @!UP0 UIMAD UR6, UR9, UR42, UR5 ;  /* 0x0000002a090682a4 */ /* 0x000fe6000f8e0205 */
[----:B------:R-:W-:Y:S01]  /*4480*/  @!UP0 UMOV UR5, UR7 ;  /* 0x0000000700058c82 */ /* 0x000fe20008000000 */
[----:B------:R-:W-:Y:S02]  /*4490*/  UIMAD UR7, UR15, UR4, UR14 ;  /* 0x000000040f0772a4 */ /* 0x000fe4000f8e020e */
[----:B------:R-:W-:Y:S02]  /*44a0*/  UIMAD UR4, UR50, UR8, UR13 ;  /* 0x00000008320472a4 */ /* 0x000fe4000f8e020d */
[----:B------:R-:W-:Y:S02]  /*44b0*/  UIMAD UR14, UR5, UR15, UR7 ;  /* 0x0000000f050e72a4 */ /* 0x000fe4000f8e0207 */
[----:B------:R-:W-:Y:S11]  /*44c0*/  UIMAD UR13, UR6, UR50, UR4 ;  /* 0x00000032060d72a4 */ /* 0x000ff6000f8e0204 */
[----:B------:R-:W-:Y:S01]  /*44d0*/  @!UPT UIADD3 URZ, UPT, UPT, URZ, URZ, URZ ;  /* 0x000000fffffff290 */ /* 0x000fe2000fffe0ff */
.L_x_77:
[----:B------:R-:W3:Y:S01]  /*44e0*/  @!UP4 LDCU.128 UR8, c[0x0][0xb10] ;  /* 0x00016200ff08c7ac */ /* 0x000ee20008000c00 */
[----:B------:R-:W-:Y:S02]  /*44f0*/  ISETP.NE.U32.AND P0, PT, RZ, UR30, PT ;  /* 0x0000001eff007c0c */ /* 0x000fe4000bf05070 */
[----:B------:R-:W-:Y:S02]  /*4500*/  SHF.L.U32 R2, R11, 0x1f, RZ ;  /* 0x0000001f0b027819 */ /* 0x000fe400000006ff */
[----:B------:R-:W-:Y:S01]  /*4510*/  ISETP.NE.AND.EX P0, PT, RZ, UR31, PT, P0 ;  /* 0x0000001fff007c0c */ /* 0x000fe2000bf05300 */
[----:B------:R-:W4:Y:S01]  /*4520*/  @!UP4 LDCU UR5, c[0x0][0xb0c] ;  /* 0x00016180ff05c7ac */ /* 0x000f220008000800 */
[----:B---3--:R-:W-:Y:S07]  /*4530*/  UIMAD.WIDE.U32 UR6, UR14, UR8, URZ ;  /* 0x000000080e0672a5 */ /* 0x008fee000f8e00ff */
[----:B------:R-:W-:Y:S01]  /*4540*/  @!UP4 UMOV UR4, UR7 ;  /* 0x000000070004cc82 */ /* 0x000fe20008000000 */
[----:B----4-:R-:W-:Y:S02]  /*4550*/  @!UP4 UISETP.NE.AND UP0, UPT, UR5, 0x1, UPT ;  /* 0x000000010500c88c */ /* 0x010fe4000bf05270 */
[----:B------:R-:W-:Y:S02]  /*4560*/  @!UP4 USHF.R.U32.HI UR4, URZ, UR9, UR4 ;  /* 0x00000009ff04c299 */ /* 0x000fe40008011604 */
[----:B------:R-:W-:Y:S02]  /*4570*/  UIMAD.WIDE.U32 UR6, UR13, UR11, URZ ;  /* 0x0000000b0d0672a5 */ /* 0x000fe4000f8e00ff */
[----:B------:R-:W-:Y:S02]  /*4580*/  @!UP4 USEL UR8, UR14, UR4, !UP0 ;  /* 0x000000040e08c287 */ /* 0x000fe4000c000000 */
[----:B------:R-:W-:Y:S03]  /*4590*/  @!UP4 UISETP.NE.AND UP0, UPT, UR10, 0x1, UPT ;  /* 0x000000010a00c88c */ /* 0x000fe6000bf05270 */
[----:B------:R-:W-:Y:S02]  /*45a0*/  @!UP4 UMOV UR6, UR7 ;  /* 0x000000070006cc82 */ /* 0x000fe40008000000 */
[----:B------:R-:W3:Y:S02]  /*45b0*/  @!UP4 LDCU UR4, c[0x0][0xb20] ;  /* 0x00016400ff04c7ac */ /* 0x000ee40008000800 */
[----:B---3--:R-:W-:Y:S04]  /*45c0*/  @!UP4 USHF.R.U32.HI UR6, URZ, UR4, UR6 ;  /* 0x00000004ff06c299 */ /* 0x008fe80008011606 */
[----:B------:R-:W-:Y:S04]  /*45d0*/  @!UP4 USEL UR6, UR13, UR6, !UP0 ;  /* 0x000000060d06c287 */ /* 0x000fe8000c000000 */
[----:B------:R-:W-:Y:S02]  /*45e0*/  @!UP4 UIADD3 UR4, UPT, UPT, -UR8, UR6, URZ ;  /* 0x000000060804c290 */ /* 0x000fe4000fffe1ff */
[----:B------:R-:W-:Y:S02]  /*45f0*/  @!UP4 UIADD3 UR6, UPT, UPT, UR8, -UR6, URZ ;  /* 0x800000060806c290 */ /* 0x000fe4000fffe0ff */
[----:B------:R-:W-:Y:S02]  /*4600*/  @!UP4 UIMAD UR14, UR4, UR5, UR14 ;  /* 0x00000005040ec2a4 */ /* 0x000fe4000f8e020e */
[----:B------:R-:W-:Y:S01]  /*4610*/  @!UP4 UIMAD UR13, UR6, UR10, UR13 ;  /* 0x0000000a060dc2a4 */ /* 0x000fe2000f8e020d */
[----:B------:R-:W-:Y:S11]  /*4620*/  BRA.U UP1, `(.L_x_78) ;  /* 0x0000000101107547 */ /* 0x000ff6000b800000 */
[----:B--2---:R-:W-:Y:S04]  /*4630*/  MOV R0, UR43 ;  /* 0x0000002b00007c02 */ /* 0x004fe80008000f00 */
[----:B------:R-:W-:Y:S04]  /*4640*/  SHF.L.U32 R3, R0, 0x1f, RZ ;  /* 0x0000001f00037819 */ /* 0x000fe800000006ff */
[----:B------:R-:W2:Y:S02]  /*4650*/  SYNCS.PHASECHK.TRANS64.TRYWAIT P1, [UR21+0x68], R3 ;  /* 0x00006803ff0075a7 */ /* 0x000ea40008021115 */
[----:B--2---:R-:W-:Y:S05]  /*4660*/  @!P1 BRA `(.L_x_79) ;  /* 0x0000004c00009947 */ /* 0x004fea0003800000 */
.L_x_78:
[----:B------:R-:W-:Y:S05]  /*4670*/  BRA.U !UP6, `(.L_x_80) ;  /* 0x000000010e387547 */ /* 0x000fea000b800000 */
[----:B------:R-:W-:Y:S01]  /*4680*/  UPLOP3.LUT UP2, UPT, UPT, UPT, UP5, 0x80, 0x8 ;  /* 0x000000000008789c */ /* 0x000fe20003f4f050 */
[----:B--2---:R-:W-:Y:S01]  /*4690*/  HFMA2 R0, -RZ, RZ, 0, 5.9604644775390625e-08 ;  /* 0x00000001ff007431 */ /* 0x004fe200000001ff */
[----:B------:R-:W2:Y:S01]  /*46a0*/  LDCU.64 UR8, c[0x0][0x358] ;  /* 0x00006b00ff0877ac */ /* 0x000ea20008000a00 */
[----:B------:R-:W-:Y:S03]  /*46b0*/  IMAD.MOV.U32 R231, RZ, RZ, 0x1 ;  /* 0x00000001ffe77424 */ /* 0x000fe600078e00ff */
[----:B------:R-:W-:Y:S05]  /*46c0*/  PLOP3.LUT P1, PT, PT, PT, UP2, 0x80, 0x8 ;  /* 0x000000000008781c */ /* 0x000fea0003f2f028 */
[----:B------:R-:W3:Y:S01]  /*46d0*/  @UP2 LDCU.64 UR4, c[0x0][0x888] ;  /* 0x00011100ff0427ac */ /* 0x000ee20008000a00 */
[----:B------:R-:W-:Y:S07]  /*46e0*/  @UP2 UIMAD UR6, UR36, UR30, URZ ;  /* 0x0000001e240622a4 */ /* 0x000fee000f8e02ff */
[----:B------:R-:W-:Y:S01]  /*46f0*/  @!P1 PRMT R231, R0, 0x7610, R231 ;  /* 0x0000761000e79816 */ /* 0x000fe200000000e7 */
[----:B---3--:R-:W-:Y:S06]  /*4700*/  @UP2 UIMAD.WIDE UR4, UR6, 0x4, UR4 ;  /* 0x00000004060428a5 */ /* 0x008fec000f8e0204 */
[----:B------:R-:W-:Y:S01]  /*4710*/  IMAD.U32 R4, RZ, RZ, UR4 ;  /* 0x00000004ff047e24 */ /* 0x000fe2000f8e00ff */
[----:B------:R-:W-:Y:S04]  /*4720*/  MOV R5, UR5 ;  /* 0x0000000500057c02 */ /* 0x000fe80008000f00 */
[----:B------:R-:W3:Y:S01]  /*4730*/  @!UP2 LDCU UR4, c[0x0][0x880] ;  /* 0x00011000ff04a7ac */ /* 0x000ee20008000800 */
[----:B--2--5:R4:W5:Y:S02]  /*4740*/  @P1 LDG.E R123, desc[UR8][R4.64] ;  /* 0x00000008047b1981 */ /* 0x024964000c1e1900 */
[----:B---34-:R-:W-:Y:S07]  /*4750*/  @!P1 IMAD.U32 R123, RZ, RZ, UR4 ;  /* 0x00000004ff7b9e24 */ /* 0x018fee000f8e00ff */
.L_x_80:
[----:B-----5:R-:W-:Y:S01]  /*4760*/  @!P0 FSETP.EQ.AND P2, PT, R123, RZ, PT ;  /* 0x000000ff7b00820b */ /* 0x020fe20003f42000 */
[----:B------:R-:W-:Y:S01]  /*4770*/  @!UPT UIADD3 URZ, UPT, UPT, URZ, URZ, URZ ;  /* 0x000000fffffff290 */ /* 0x000fe2000fffe0ff */
[----:B------:R-:W-:Y:S11]  /*4780*/  @!P0 BRA `(.L_x_81) ;  /* 0x0000000000148947 */ /* 0x000ff60003800000 */
[----:B------:R-:W-:Y:S02]  /*4790*/  LOP3.LUT P0, RZ, R231, 0xff, RZ, 0xc0, !PT ;  /* 0x000000ffe7ff7812 */ /* 0x000fe4000780c0ff */
[----:B------:R-:W-:Y:S04]  /*47a0*/  PLOP3.LUT P2, PT, PT, PT, UP2, 0x80, 0x8 ;  /* 0x000000000008781c */ /* 0x000fe80003f4f028 */
[----:B------:R-:W-:Y:S07]  /*47b0*/  PLOP3.LUT P2, PT, P2, PT, PT, 0x8, 0x80 ;  /* 0x000000000080781c */ /* 0x000fee000174e170 */
[----:B------:R-:W-:Y:S11]  /*47c0*/  @P0 FSETP.EQ.AND P2, PT, R123, RZ, PT ;  /* 0x000000ff7b00020b */ /* 0x000ff60003f42000 */
[----:B------:R-:W-:Y:S02]  /*47d0*/  @!UPT UIADD3 URZ, UPT, UPT, URZ, URZ, URZ ;  /* 0x000000fffffff290 */ /* 0x000fe4000fffe0ff */
.L_x_81:
[----:B------:R-:W3:Y:S01]  /*47e0*/  SYNCS.PHASECHK.TRANS64.TRYWAIT P0, [UR21+0x58], R2 ;  /* 0x00005802ff0075a7 */ /* 0x000ee20008001115 */
[----:B------:R-:W-:Y:S02]  /*47f0*/  ELECT P1, URZ, PT ;  /* 0x0000000000ff782f */ /* 0x000fe40003820000 */
[----:B------:R-:W-:Y:S01]  /*4800*/  IADD3 R10, PT, PT, R10, 0x1, RZ ;  /* 0x000000010a0a7810 */ /* 0x000fe20007ffe0ff */
[----:B---3--:R-:W-:Y:S10]  /*4810*/  @!P0 BRA `(.L_x_82) ;  /* 0x0000004800ac8947 */ /* 0x008ff40003800000 */
.L_x_140:
[----:B------:R-:W-:Y:S01]  /*4820*/  PLOP3.LUT P1, PT, P2, P1, PT, 0xf2, 0x2f ;  /* 0x00000000002f781c */ /* 0x000fe20001723e72 */
[----:B------:R-:W-:Y:S01]  /*4830*/  UMOV UR6, 0x0 ;  /* 0x0000000000067882 */ /* 0x000fe20000000000 */
[----:B------:R-:W-:Y:S01]  /*4840*/  UMOV UR7, 0x10000000 ;  /* 0x1000000000077882 */ /* 0x000fe20000000000 */
[----:B------:R-:W-:Y:S01]  /*4850*/  UMOV UR12, UR36 ;  /* 0x00000024000c7c82 */ /* 0x000fe20008000000 */
[----:B------:R-:W-:Y:S01]  /*4860*/  UMOV UR20, UR36 ;  /* 0x0000002400147c82 */ /* 0x000fe20008000000 */
[----:B------:R-:W-:Y:S01]  /*4870*/  UMOV UR28, UR36 ;  /* 0x00000024001c7c82 */ /* 0x000fe20008000000 */
[----:B------:R-:W-:Y:S07]  /*4880*/  LOP3.LUT R11, R11, 0x1, RZ, 0x3c, !PT ;  /* 0x000000010b0b7812 */ /* 0x000fee00078e3cff */
[----:B--2---:R-:W-:Y:S01]  /*4890*/  @!P1 IADD3 R2, P0, PT, R12, 0x580, RZ ;  /* 0x000005800c029810 */ /* 0x004fe20007f1e0ff */
[----:B------:R-:W-:Y:S01]  /*48a0*/  VOTEU.ALL UP0, P1 ;  /* 0x0000000000ff7886 */ /* 0x000fe20000800000 */
[----:B------:R-:W-:Y:S02]  /*48b0*/  VOTEU.ALL UP1, P1 ;  /* 0x0000000000ff7886 */ /* 0x000fe40000820000 */
[----:B------:R-:W-:Y:S01]  /*48c0*/  @!P1 R2UR UR5, R2 ;  /* 0x00000000020592ca */ /* 0x000fe200000e0000 */
[----:B------:R-:W-:Y:S01]  /*48d0*/  @!P1 IMAD.X R0, RZ, RZ, R13, P0 ;  /* 0x000000ffff009224 */ /* 0x000fe200000e060d */
[----:B------:R-:W-:Y:S01]  /*48e0*/  @!UP0 USHF.L.U32 UR35, UR45, 0x6, URZ ;  /* 0x000000062d238899 */ /* 0x000fe200080006ff */
[----:B------:R-:W-:Y:S01]  /*48f0*/  ISETP.NE.AND P0, PT, R10, 0x2, PT ;  /* 0x000000020a00780c */ /* 0x000fe20003f05270 */
[----:B------:R-:W-:Y:S02]  /*4900*/  @!UP0 UIMAD UR34, UR46, 0xe0, URZ ;  /* 0x000000e02e2288a4 */ /* 0x000fe4000f8e02ff */
[----:B------:R-:W-:Y:S01]  /*4910*/  @!P1 R2UR UR4, R0 ;  /* 0x00000000000492ca */ /* 0x000fe200000e0000 */
[----:B------:R-:W-:Y:S01]  /*4920*/  @!UP0 UIADD3 UR32, UPT, UPT, UR21, 0x200, URZ ;  /* 0x0000020015208890 */ /* 0x000fe2000fffe0ff */
[----:B------:R-:W-:Y:S01]  /*4930*/  SEL R0, RZ, 0x1, P0 ;  /* 0x00000001ff007807 */ /* 0x000fe20000000000 */
[----:B------:R-:W-:Y:S01]  /*4940*/  @!UP0 UIADD3 UR33, UPT, UPT, UR21, 0x50, URZ ;  /* 0x0000005015218890 */ /* 0x000fe2000fffe0ff */
[----:B------:R-:W-:Y:S01]  /*4950*/  SEL R10, R10, RZ, P0 ;  /* 0x000000ff0a0a7207 */ /* 0x000fe20000000000 */
[----:B------:R-:W-:Y:S01]  /*4960*/  @!UP0 UIADD3 UR8, UPT, UPT, UR21, 0xa00, URZ ;  /* 0x00000a0015088890 */ /* 0x000fe2000fffe0ff */
[----:B------:R-:W-:Y:S01]  /*4970*/  LOP3.LUT R9, R9, R0, RZ, 0x3c, !PT ;  /* 0x0000000009097212 */ /* 0x000fe200078e3cff */
[----:B------:R-:W-:Y:S01]  /*4980*/  IMAD.U32 R2, RZ, RZ, UR5 ;  /* 0x00000005ff027e24 */ /* 0x000fe2000f8e00ff */
[----:B------:R-:W-:Y:S02]  /*4990*/  @!UP0 UIADD3 UR10, UPT, UPT, UR34, 0x20, URZ ;  /* 0x00000020220a8890 */ /* 0x000fe4000fffe0ff */
[----:B------:R-:W-:Y:S01]  /*49a0*/  UMOV UR9, UR33 ;  /* 0x0000002100097c82 */ /* 0x000fe20008000000 */
[----:B------:R-:W-:Y:S01]  /*49b0*/  UMOV UR11, UR35 ;  /* 0x00000023000b7c82 */ /* 0x000fe20008000000 */
[----:B------:R-:W-:Y:S01]  /*49c0*/  @!UP0 UIADD3 UR16, UPT, UPT, UR21, 0x1200, URZ ;  /* 0x0000120015108890 */ /* 0x000fe2000fffe0ff */
[----:B------:R-:W-:Y:S01]  /*49d0*/  IMAD.U32 R3, RZ, RZ, UR4 ;  /* 0x00000004ff037e24 */ /* 0x000fe2000f8e00ff */
[----:B------:R-:W-:Y:S01]  /*49e0*/  @!P1 R2UR UR4, R2 ;  /* 0x00000000020492ca */ /* 0x000fe200000e0000 */
[----:B------:R-:W-:Y:S01]  /*49f0*/  @!UP0 UIADD3 UR18, UPT, UPT, UR34, 0x40, URZ ;  /* 0x0000004022128890 */ /* 0x000fe2000fffe0ff */
[----:B------:R-:W-:Y:S02]  /*4a00*/  UMOV UR17, UR33 ;  /* 0x0000002100117c82 */ /* 0x000fe40008000000 */
[----:B------:R-:W-:Y:S01]  /*4a10*/  @!P1 R2UR UR5, R3 ;  /* 0x00000000030592ca */ /* 0x000fe200000e0000 */
[----:B------:R-:W-:Y:S01]  /*4a20*/  UMOV UR19, UR35 ;  /* 0x0000002300137c82 */ /* 0x000fe20008000000 */
[----:B------:R-:W-:Y:S02]  /*4a30*/  @!UP0 UIADD3 UR24, UPT, UPT, UR21, 0x1a00, URZ ;  /* 0x00001a0015188890 */ /* 0x000fe4000fffe0ff */
[----:B------:R-:W-:Y:S01]  /*4a40*/  @!UP0 UIADD3 UR26, UPT, UPT, UR34, 0x60, URZ ;  /* 0x00000060221a8890 */ /* 0x000fe2000fffe0ff */
[----:B------:R-:W-:Y:S01]  /*4a50*/  UMOV UR25, UR33 ;  /* 0x0000002100197c82 */ /* 0x000fe20008000000 */
[----:B------:R-:W-:Y:S01]  /*4a60*/  UMOV UR27, UR35 ;  /* 0x00000023001b7c82 */ /* 0x000fe20008000000 */
[----:B------:R-:W-:Y:S02]  /*4a70*/  UIADD3 UR46, UPT, UPT, UR13, UR56, URZ ;  /* 0x000000380d2e7290 */ /* 0x000fe4000fffe0ff */
[----:B------:R-:W-:Y:S04]  /*4a80*/  UIADD3 UR45, UPT, UPT, UR14, UR57, URZ ;  /* 0x000000390e2d7290 */ /* 0x000fe8000fffe0ff */
[----:B------:R2:W-:Y:S01]  /*4a90*/  @!UP1 UTMALDG.3D [UR32], [UR4], desc[UR6] ;  /* 0x00000620040095b4 */ /* 0x0005e20008011000 */
[----:B------:R-:W-:Y:S05]  /*4aa0*/  VOTEU.ALL UP1, P1 ;  /* 0x0000000000ff7886 */ /* 0x000fea0000820000 */
[----:B------:R3:W-:Y:S01]  /*4ab0*/  @!UP1 UTMALDG.3D [UR8], [UR4], desc[UR6] ;  /* 0x00000608040095b4 */ /* 0x0007e20008011000 */
[----:B------:R-:W-:Y:S05]  /*4ac0*/  VOTEU.ALL UP1, P1 ;  /* 0x0000000000ff7886 */ /* 0x000fea0000820000 */
[----:B------:R4:W-:Y:S01]  /*4ad0*/  @!UP1 UTMALDG.3D [UR16], [UR4], desc[UR6] ;  /* 0x00000610040095b4 */ /* 0x0009e20008011000 */
[----:B------:R-:W-:Y:S05]  /*4ae0*/  VOTEU.ALL UP1, P1 ;  /* 0x0000000000ff7886 */ /* 0x000fea0000820000 */
[----:B------:R-:W-:Y:S01]  /*4af0*/  @!UP1 UTMALDG.3D [UR24], [UR4], desc[UR6] ;  /* 0x00000618040095b4 */ /* 0x000fe20008011000 */
[----:B------:R-:W-:Y:S01]  /*4b00*/  VOTEU.ALL UP1, P1 ;  /* 0x0000000000ff7886 */ /* 0x000fe20000820000 */
[----:B--2---:R-:W-:Y:S01]  /*4b10*/  UMOV UR36, UR29 ;  /* 0x0000001d00247c82 */ /* 0x004fe20008000000 */
[----:B---3--:R-:W-:Y:S02]  /*4b20*/  @!UP0 UIADD3 UR8, UPT, UPT, UR21, 0x2200, URZ ;  /* 0x0000220015088890 */ /* 0x008fe4000fffe0ff */
[----:B------:R-:W-:Y:S02]  /*4b30*/  @!UP0 UIADD3 UR10, UPT, UPT, UR34, 0x80, URZ ;  /* 0x00000080220a8890 */ /* 0x000fe4000fffe0ff */
[----:B----4-:R-:W-:Y:S02]  /*4b40*/  @!UP0 UIADD3 UR16, UPT, UPT, UR21, 0x2a00, URZ ;  /* 0x00002a0015108890 */ /* 0x010fe4000fffe0ff */
[----:B------:R-:W-:Y:S05]  /*4b50*/  @!UP0 UIADD3 UR18, UPT, UPT, UR34, 0xa0, URZ ;  /* 0x000000a022128890 */ /* 0x000fea000fffe0ff */
[----:B------:R2:W-:Y:S01]  /*4b60*/  @!UP1 UTMALDG.3D [UR8], [UR4], desc[UR6] ;  /* 0x00000608040095b4 */ /* 0x0005e20008011000 */
[----:B------:R-:W-:Y:S02]  /*4b70*/  UPLOP3.LUT UP1, UPT, UPT, UPT, UPT, 0x80, 0x8 ;  /* 0x000000000008789c */ /* 0x000fe40003f2f070 */
[----:B--2---:R-:W-:Y:S02]  /*4b80*/  @!UP0 UIADD3 UR8, UPT, UPT, UR21, 0x3200, URZ ;  /* 0x0000320015088890 */ /* 0x004fe4000fffe0ff */
[----:B------:R-:W-:Y:S01]  /*4b90*/  @!UP0 UIADD3 UR10, UPT, UPT, UR34, 0xc0, URZ ;  /* 0x000000c0220a8890 */ /* 0x000fe2000fffe0ff */
[----:B------:R-:W-:Y:S05]  /*4ba0*/  VOTEU.ALL UP0, P1 ;  /* 0x0000000000ff7886 */ /* 0x000fea0000800000 */
[----:B------:R2:W-:Y:S01]  /*4bb0*/  @!UP0 UTMALDG.3D [UR16], [UR4], desc[UR6] ;  /* 0x00000610040085b4 */ /* 0x0005e20008011000 */
[----:B------:R-:W-:Y:S05]  /*4bc0*/  VOTEU.ALL UP0, P1 ;  /* 0x0000000000ff7886 */ /* 0x000fea0000800000 */
[----:B------:R2:W-:Y:S01]  /*4bd0*/  @!UP0 UTMALDG.3D [UR8], [UR4], desc[UR6] ;  /* 0x00000608040085b4 */ /* 0x0005e20008011000 */
[----:B------:R2:W-:Y:S01]  /*4be0*/  @!P1 SYNCS.ARRIVE.TRANS64.RED.A0TR RZ, [UR21+0x50], R8 ;  /* 0x00005008ffff99a7 */ /* 0x0005e20008300415 */
[----:B------:R-:W-:Y:S01]  /*4bf0*/  SYNCS.ARRIVE.TRANS64.RED.A1T0 RZ, [UR39], RZ ;  /* 0x000000ffffff79a7 */ /* 0x000fe20008100427 */
[----:B------:R-:W-:Y:S05]  /*4c00*/  BRA.U UP3, `(.L_x_83) ;  /* 0xfffffff103f87547 */ /* 0x000fea000b83ffff */
[----:B------:R-:W-:Y:S07]  /*4c10*/  MOV R0, UR21 ;  /* 0x0000001500007c02 */ /* 0x000fee0008000f00 */
.L_x_84:
[----:B---3--:R-:W-:-:S04]  /*4c20*/  SHF.L.U32 R3, R11, 0x1f, RZ ;  /* 0x0000001f0b037819 */ /* 0x008fc800000006ff */
[----:B------:R3:W4:Y:S03]  /*4c30*/  SYNCS.PHASECHK.TRANS64.TRYWAIT P0, [R0+URZ+0x58], R3 ;  /* 0x00005803000075a7 */ /* 0x00072600080011ff */
[----:B----4-:R-:W-:Y:S05]  /*4c40*/  @!P0 NANOSLEEP.SYNCS 0x989680 ;  /* 0x009896800000895d */ /* 0x010fea0003900000 */
[----:B------:R-:W4:Y:S02]  /*4c50*/  @!P0 SYNCS.PHASECHK.TRANS64 P0, [R0+URZ+0x58], R3 ;  /* 0x00005803000085a7 */ /* 0x000f2400080010ff */
[----:B-12-4-:R-:W-:Y:S05]  /*4c60*/  @P0 EXIT ;  /* 0x000000000000094d */ /* 0x016fea0003800000 */
[----:B------:R-:W-:Y:S05]  /*4c70*/  BRA `(.L_x_84) ;  /* 0xfffffffc00e87947 */ /* 0x000fea000383ffff */
.L_x_75:
[----:B------:R-:W-:-:S06]  /*4c80*/  UISETP.GE.AND UP0, UPT, UR20, 0x4, UPT ;  /* 0x000000041400788c */ /* 0x000fcc000bf06270 */
[----:B------:R-:W-:-:S13]  /*4c90*/  PLOP3.LUT P0, PT, PT, PT, UP0, 0x80, 0x8 ;  /* 0x000000000008781c */ /* 0x000fda0003f0f008 */
[----:B-1----:R-:W-:Y:S05]  /*4ca0*/  @!P0 EXIT ;  /* 0x000000000000894d */ /* 0x002fea0003800000 */
[----:B------:R-:W-:Y:S01]  /*4cb0*/  BAR.SYNC.DEFER_BLOCKING 0x6, 0xa0 ;  /* 0x0182800000007b1d */ /* 0x000fe20000010000 */
[----:B------:R-:W-:Y:S02]  /*4cc0*/  IMAD.U32 R2, R2, 0x10000, RZ ;  /* 0x0001000002027824 */ /* 0x000fe400078e00ff */
[----:B------:R-:W-:Y:S01]  /*4cd0*/  HFMA2 R120, -RZ, RZ, 0, 0 ;  /* 0x00000000ff787431 */ /* 0x000fe200000001ff */
[----:B------:R-:W-:Y:S01]  /*4ce0*/  CS2R R238, SRZ ;  /* 0x0000000000ee7805 */ /* 0x000fe2000001ff00 */
[----:B------:R-:W-:Y:S01]  /*4cf0*/  IMAD.MOV.U32 R237, RZ, RZ, RZ ;  /* 0x000000ffffed7224 */ /* 0x000fe200078e00ff */
[----:B------:R-:W-:Y:S02]  /*4d00*/  UMOV UR4, 0x400 ;  /* 0x0000040000047882 */ /* 0x000fe40000000000 */
[----:B------:R-:W1:Y:S01]  /*4d10*/  LDC.64 R232, c[0x0][0x888] ;  /* 0x00022200ffe87b82 */ /* 0x000e620000000a00 */
[----:B------:R-:W-:Y:S01]  /*4d20*/  ULEA UR4, UR59, UR4, 0x18 ;  /* 0x000000043b047291 */ /* 0x000fe2000f8ec0ff */
[----:B------:R-:W-:Y:S01]  /*4d30*/  LOP3.LUT R2, R2, 0x600000, RZ, 0xc0, !PT ;  /* 0x0060000002027812 */ /* 0x000fe200078ec0ff */
[----:B------:R-:W2:Y:S01]  /*4d40*/  LDCU.64 UR60, c[0x0][0x348] ;  /* 0x00006900ff3c77ac */ /* 0x000ea20008000a00 */
[----:B------:R-:W3:Y:S04]  /*4d50*/  LDCU UR43, c[0x0][0xb0c] ;  /* 0x00016180ff2b77ac */ /* 0x000ee80008000800 */
[----:B------:R-:W4:Y:S01]  /*4d60*/  LDC.64 R234, c[0x0][0x890] ;  /* 0x00022400ffea7b82 */ /* 0x000f220000000a00 */
[----:B------:R-:W1:Y:S01]  /*4d70*/  LDCU UR62, c[0x0][0xb20] ;  /* 0x00016400ff3e77ac */ /* 0x000e620008000800 */
[----:B------:R-:W1:Y:S01]  /*4d80*/  LDCU UR39, c[0x0][0xb30] ;  /* 0x00016600ff2777ac */ /* 0x000e620008000800 */
[----:B------:R-:W2:Y:S01]  /*4d90*/  LDS R3, [UR4+0x120] ;  /* 0x00012004ff037984 */ /* 0x000ea20008000800 */
[----:B------:R-:W1:Y:S01]  /*4da0*/  LDCU.64 UR50, c[0x0][0x888] ;  /* 0x00011100ff3277ac */ /* 0x000e620008000a00 */
[----:B------:R-:W1:Y:S01]  /*4db0*/  LDCU.64 UR40, c[0x0][0xb28] ;  /* 0x00016500ff2877ac */ /* 0x000e620008000a00 */
[----:B------:R-:W1:Y:S01]  /*4dc0*/  LDCU.128 UR52, c[0x0][0xb10] ;  /* 0x00016200ff3477ac */ /* 0x000e620008000c00 */
[----:B------:R-:W-:Y:S01]  /*4dd0*/  UMOV UR16, URZ ;  /* 0x000000ff00107c82 */ /* 0x000fe20008000000 */
[----:B-123--:R-:W-:-:S07]  /*4de0*/  IMAD.IADD R2, R3, 0x1, R2 ;  /* 0x0000000103027824 */ /* 0x00efce00078e0202 */
.L_x_107:
[----:B-1----:R-:W1:Y:S01]  /*4df0*/  S2UR UR59, SR_CgaCtaId ;  /* 0x00000000003b79c3 */ /* 0x002e620000008800 */
[----:B------:R-:W-:Y:S01]  /*4e00*/  UMOV UR44, 0x400 ;  /* 0x00000400002c7882 */ /* 0x000fe20000000000 */
[----:B------:R-:W-:Y:S01]  /*4e10*/  SHF.L.U32 R3, R238, 0x1f, RZ ;  /* 0x0000001fee037819 */ /* 0x000fe200000006ff */
[----:B-1----:R-:W-:Y:S04]  /*4e20*/  ULEA UR44, UR59, UR44, 0x18 ;  /* 0x0000002c3b2c7291 */ /* 0x002fe8000f8ec0ff */
[----:B------:R-:W-:Y:S09]  /*4e30*/  ULEA UR4, UR16, UR44, 0x3 ;  /* 0x0000002c10047291 */ /* 0x000ff2000f8e18ff */
[----:B------:R-:W1:Y:S02]  /*4e40*/  SYNCS.PHASECHK.TRANS64.TRYWAIT P0, [UR4+0x70], R3 ;  /* 0x00007003ff0075a7 */ /* 0x000e640008001104 */
[----:B-1----:R-:W-:Y:S05]  /*4e50*/  @!P0 BRA `(.L_x_85) ;  /* 0x0000004400348947 */ /* 0x002fea0003800000 */
.L_x_142:
[----:B------:R-:W-:Y:S02]  /*4e60*/  ULEA UR5, UR16, UR44, 0x4 ;  /* 0x0000002c10057291 */ /* 0x000fe4000f8e20ff */
[----:B------:R-:W-:Y:S07]  /*4e70*/  UISETP.GE.AND UP0, UPT, UR42, 0x1, UPT ;  /* 0x000000012a00788c */ /* 0x000fee000bf06270 */
[----:B------:R-:W2:Y:S01]  /*4e80*/  LDS.128 R4, [UR5+0x100] ;  /* 0x00010005ff047984 */ /* 0x000ea20008000c00 */
[----:B------:R-:W-:Y:S04]  /*4e90*/  UIADD3 UR5, UPT, UPT, UR4, 0x80, URZ ;  /* 0x0000008004057890 */ /* 0x000fe8000fffe0ff */
[----:B------:R-:W-:Y:S01]  /*4ea0*/  UPRMT UR5, URZ, 0x654, UR5 ;  /* 0x00000654ff057896 */ /* 0x000fe20008000005 */
[----:B------:R-:W-:Y:S01]  /*4eb0*/  @!PT LDS RZ, [RZ] ;  /* 0x00000000fffff984 */ /* 0x000fe20000000800 */
[----:B------:R-:W-:Y:S01]  /*4ec0*/  @!PT LDS RZ, [RZ] ;  /* 0x00000000fffff984 */ /* 0x000fe20000000800 */
[----:B------:R-:W-:Y:S01]  /*4ed0*/  @!PT LDS RZ, [RZ] ;  /* 0x00000000fffff984 */ /* 0x000fe20000000800 */
[----:B------:R-:W-:Y:S01]  /*4ee0*/  @!PT LDS RZ, [RZ] ;  /* 0x00000000fffff984 */ /* 0x000fe20000000800 */
[----:B------:R3:W-:Y:S06]  /*4ef0*/  MEMBAR.ALL.CTA ;  /* 0x0000000000007992 */ /* 0x0007ec0000008000 */
[----:B---3--:R-:W3:Y:S02]  /*4f00*/  FENCE.VIEW.ASYNC.S ;  /* 0x00000000000073c6 */ /* 0x008ee40000000000 */
[----:B---3--:R-:W-:Y:S01]  /*4f10*/  SYNCS.ARRIVE.TRANS64.RED.A1T0 RZ, [UR5], RZ ;  /* 0x000000ffffff79a7 */ /* 0x008fe20008100405 */
[----:B--2---:R-:W-:Y:S11]  /*4f20*/  LOP3.LUT P0, RZ, R6, 0x1, RZ, 0xc0, !PT ;  /* 0x0000000106ff7812 */ /* 0x004ff6000780c0ff */
[----:B------:R-:W-:Y:S02]  /*4f30*/  @!UPT UIADD3 URZ, UPT, UPT, URZ, URZ, URZ ;  /* 0x000000fffffff290 */ /* 0x000fe4000fffe0ff */
[----:B------:R-:W-:Y:S01]  /*4f40*/  VOTEU.ANY UP1, P0 ;  /* 0x0000000000ff7886 */ /* 0x000fe20000020100 */
[----:B------:R-:W-:Y:S01]  /*4f50*/  PLOP3.LUT P0, PT, PT, PT, UP1, 0x80, 0x8 ;  /* 0x000000000008781c */ /* 0x000fe20003f0f018 */
[----:B------:R-:W-:Y:S11]  /*4f60*/  UP2UR UR48, UPR, URZ, 0x2 ;  /* 0x00000002ff307883 */ /* 0x000ff60008000000 */
[----:B------:R-:W-:Y:S01]  /*4f70*/  @!UPT UIADD3 URZ, UPT, UPT, URZ, URZ, URZ ;  /* 0x000000fffffff290 */ /* 0x000fe2000fffe0ff */
[----:B-1----:R-:W-:Y:S02]  /*4f80*/  @P0 MOV R3, R4 ;  /* 0x0000000400030202 */ /* 0x002fe40000000f00 */
[----:B------:R-:W-:Y:S02]  /*4f90*/  @P0 SHF.R.U32.HI R0, RZ, 0x10, R5 ;  /* 0x00000010ff000819 */ /* 0x000fe40000011605 */
[----:B------:R-:W-:Y:S02]  /*4fa0*/  @P0 LOP3.LUT R4, R5, 0xffff, RZ, 0xc0, !PT ;  /* 0x0000ffff05040812 */ /* 0x000fe400078ec0ff */
[----:B------:R-:W-:Y:S02]  /*4fb0*/  @P0 R2UR UR7, R3 ;  /* 0x00000000030702ca */ /* 0x000fe400000e0000 */
[----:B------:R-:W-:Y:S02]  /*4fc0*/  @P0 R2UR UR4, R0 ;  /* 0x00000000000402ca */ /* 0x000fe400000e0000 */
[----:B------:R-:W-:Y:S09]  /*4fd0*/  @P0 R2UR UR6, R4 ;  /* 0x00000000040602ca */ /* 0x000ff200000e0000 */
[----:B------:R-:W-:Y:S02]  /*4fe0*/  @UP1 UMOV UR38, UR7 ;  /* 0x0000000700261c82 */ /* 0x000fe40008000000 */
[----:B------:R-:W-:Y:S02]  /*4ff0*/  @UP1 UMOV UR49, UR4 ;  /* 0x0000000400311c82 */ /* 0x000fe40008000000 */
[----:B------:R-:W-:Y:S01]  /*5000*/  @UP1 UMOV UR37, UR6 ;  /* 0x0000000600251c82 */ /* 0x000fe20008000000 */
[----:B------:R-:W-:Y:S05]  /*5010*/  BRA.U !UP0, `(.L_x_86) ;  /* 0x0000000108c87547 */ /* 0x000fea000b800000 */
[----:B------:R-:W1:Y:S01]  /*5020*/  LDCU UR7, c[0x0][0x370] ;  /* 0x00006e00ff0777ac */ /* 0x000e620008000800 */
[----:B------:R-:W2:Y:S01]  /*5030*/  LDCU UR4, c[0x0][0x374] ;  /* 0x00006e80ff0477ac */ /* 0x000ea20008000800 */
[----:B------:R-:W-:Y:S02]  /*5040*/  UISETP.NE.AND UP0, UPT, UR54, 0x1, UPT ;  /* 0x000000013600788c */ /* 0x000fe4000bf05270 */
[----:B------:R-:W-:Y:S02]  /*5050*/  UIMAD.WIDE.U32 UR10, UR37, UR55, URZ ;  /* 0x00000037250a72a5 */ /* 0x000fe4000f8e00ff */
[----:B------:R-:W-:Y:S02]  /*5060*/  UISETP.NE.AND UP1, UPT, UR43, 0x1, UPT ;  /* 0x000000012b00788c */ /* 0x000fe4000bf25270 */
[----:B------:R-:W-:Y:S02]  /*5070*/  UISETP.NE.AND UP2, UPT, UR42, 0x1, UPT ;  /* 0x000000012a00788c */ /* 0x000fe4000bf45270 */
[----:B------:R-:W-:Y:S02]  /*5080*/  UIMAD.WIDE.U32 UR14, UR38, UR52, URZ ;  /* 0x00000034260e72a5 */ /* 0x000fe4000f8e00ff */
[----:B-1----:R-:W-:Y:S02]  /*5090*/  UIMAD.WIDE.U32 UR12, UR7, UR52, URZ ;  /* 0x00000034070c72a5 */ /* 0x002fe4000f8e00ff */
[----:B--2---:R-:W-:Y:S07]  /*50a0*/  UIMAD.WIDE.U32 UR8, UR4, UR55, URZ ;  /* 0x00000037040872a5 */ /* 0x004fee000f8e00ff */
[----:B------:R-:W-:Y:S02]  /*50b0*/  UMOV UR5, UR9 ;  /* 0x0000000900057c82 */ /* 0x000fe40008000000 */
[----:B------:R-:W-:Y:S03]  /*50c0*/  @UP0 USHF.R.U32.HI UR4, URZ, UR62, UR5 ;  /* 0x0000003eff040299 */ /* 0x000fe60008011605 */
[----:B------:R-:W-:Y:S01]  /*50d0*/  UMOV UR5, UR11 ;  /* 0x0000000b00057c82 */ /* 0x000fe20008000000 */
[----:B------:R-:W-:Y:S02]  /*50e0*/  UIMAD.WIDE.U32 UR8, UR4, UR40, URZ ;  /* 0x00000028040872a5 */ /* 0x000fe4000f8e00ff */
[----:B------:R-:W-:Y:S03]  /*50f0*/  USHF.R.U32.HI UR6, URZ, UR62, UR5 ;  /* 0x0000003eff067299 */ /* 0x000fe60008011605 */
[----:B------:R-:W-:Y:S01]  /*5100*/  UMOV UR5, UR13 ;  /* 0x0000000d00057c82 */ /* 0x000fe20008000000 */
[----:B------:R-:W-:Y:S02]  /*5110*/  USEL UR6, UR37, UR6, !UP0 ;  /* 0x0000000625067287 */ /* 0x000fe4000c000000 */
[----:B------:R-:W-:Y:S01]  /*5120*/  @UP1 USHF.R.U32.HI UR7, URZ, UR53, UR5 ;  /* 0x00000035ff071299 */ /* 0x000fe20008011605 */
[----:B------:R-:W-:Y:S02]  /*5130*/  UMOV UR8, UR9 ;  /* 0x0000000900087c82 */ /* 0x000fe40008000000 */
[----:B------:R-:W-:Y:S01]  /*5140*/  UMOV UR5, UR15 ;  /* 0x0000000f00057c82 */ /* 0x000fe20008000000 */
[----:B------:R-:W-:Y:S02]  /*5150*/  UIMAD.WIDE.U32 UR10, UR7, UR40, URZ ;  /* 0x00000028070a72a5 */ /* 0x000fe4000f8e00ff */
[----:B------:R-:W-:Y:S02]  /*5160*/  @UP2 USHF.R.U32.HI UR4, URZ, UR41, UR8 ;  /* 0x00000029ff042299 */ /* 0x000fe40008011608 */
[----:B------:R-:W-:Y:S02]  /*5170*/  USHF.R.U32.HI UR5, URZ, UR53, UR5 ;  /* 0x00000035ff057299 */ /* 0x000fe40008011605 */
[----:B------:R-:W-:Y:S02]  /*5180*/  UIMAD UR4, UR42, UR4, URZ ;  /* 0x000000042a0472a4 */ /* 0x000fe4000f8e02ff */
[----:B------:R-:W-:Y:S02]  /*5190*/  USEL UR5, UR38, UR5, !UP1 ;  /* 0x0000000526057287 */ /* 0x000fe4000c800000 */
[----:B------:R-:W-:Y:S01]  /*51a0*/  UISETP.GE.AND UP0, UPT, UR6, UR4, UPT ;  /* 0x000000040600728c */ /* 0x000fe2000bf06270 */
[----:B------:R-:W-:Y:S02]  /*51b0*/  UMOV UR10, UR11 ;  /* 0x0000000b000a7c82 */ /* 0x000fe40008000000 */
[----:B------:R-:W-:Y:S02]  /*51c0*/  @UP2 USHF.R.U32.HI UR7, URZ, UR41, UR10 ;  /* 0x00000029ff072299 */ /* 0x000fe4000801160a */
[----:B------:R-:W-:Y:S02]  /*51d0*/  UIMAD.WIDE.U32 UR10, UR6, UR40, URZ ;  /* 0x00000028060a72a5 */ /* 0x000fe4000f8e00ff */
[----:B------:R-:W-:Y:S04]  /*51e0*/  UIMAD UR8, UR42, UR7, URZ ;  /* 0x000000072a0872a4 */ /* 0x000fe8000f8e02ff */
[----:B------:R-:W-:Y:S02]  /*51f0*/  UISETP.GE.OR UP0, UPT, UR5, UR8, UP0 ;  /* 0x000000080500728c */ /* 0x000fe40008706670 */
[----:B------:R-:W-:Y:S02]  /*5200*/  UIMAD.WIDE.U32 UR8, UR5, UR40, URZ ;  /* 0x00000028050872a5 */ /* 0x000fe4000f8e00ff */
[----:B------:R-:W-:Y:S01]  /*5210*/  UIADD3 UR8, UPT, UPT, -UR5, URZ, URZ ;  /* 0x000000ff05087290 */ /* 0x000fe2000fffe1ff */
[----:B------:R-:W-:Y:S02]  /*5220*/  UMOV UR4, UR11 ;  /* 0x0000000b00047c82 */ /* 0x000fe40008000000 */
[----:B------:R-:W-:Y:S04]  /*5230*/  USHF.R.U32.HI UR4, URZ, UR41, UR4 ;  /* 0x00000029ff047299 */ /* 0x000fe80008011604 */
[----:B------:R-:W-:Y:S03]  /*5240*/  USEL UR11, UR6, UR4, !UP2 ;  /* 0x00000004060b7287 */ /* 0x000fe6000d000000 */
[----:B------:R-:W-:Y:S01]  /*5250*/  @!UP0 UMOV UR4, UR9 ;  /* 0x0000000900048c82 */ /* 0x000fe20008000000 */
[----:B------:R-:W-:Y:S02]  /*5260*/  UIADD3 UR10, UPT, UPT, -UR11, URZ, URZ ;  /* 0x000000ff0b0a7290 */ /* 0x000fe4000fffe1ff */
[----:B------:R-:W-:Y:S02]  /*5270*/  @!UP0 USHF.R.U32.HI UR4, URZ, UR41, UR4 ;  /* 0x00000029ff048299 */ /* 0x000fe40008011604 */
[----:B------:R-:W-:Y:S02]  /*5280*/  UIMAD UR10, UR42, UR10, UR6 ;  /* 0x0000000a2a0a72a4 */ /* 0x000fe4000f8e0206 */
[----:B------:R-:W-:Y:S02]  /*5290*/  @!UP0 USEL UR4, UR5, UR4, !UP2 ;  /* 0x0000000405048287 */ /* 0x000fe4000d000000 */
[----:B------:R-:W-:Y:S02]  /*52a0*/  UIADD3 UR9, UPT, UPT, -UR6, URZ, URZ ;  /* 0x000000ff06097290 */ /* 0x000fe4000fffe1ff */
[----:B------:R-:W-:Y:S02]  /*52b0*/  @!UP0 UIMAD UR10, UR7, UR10, UR4 ;  /* 0x0000000a070a82a4 */ /* 0x000fe4000f8e0204 */
[----:B------:R-:W-:Y:S02]  /*52c0*/  @!UP0 UIADD3 UR11, UPT, UPT, UR11, -UR4, URZ ;  /* 0x800000040b0b8290 */ /* 0x000fe4000fffe0ff */
[----:B------:R-:W-:Y:S02]  /*52d0*/  UIMAD UR7, UR43, UR8, UR38 ;  /* 0x000000082b0772a4 */ /* 0x000fe4000f8e0226 */
[----:B------:R-:W-:Y:S02]  /*52e0*/  @!UP0 UIMAD UR6, UR11, UR42, UR5 ;  /* 0x0000002a0b0682a4 */ /* 0x000fe4000f8e0205 */
[----:B------:R-:W-:Y:S01]  /*52f0*/  UIMAD UR4, UR54, UR9, UR37 ;  /* 0x00000009360472a4 */ /* 0x000fe2000f8e0225 */
[----:B------:R-:W-:Y:S02]  /*5300*/  @!UP0 UMOV UR5, UR10 ;  /* 0x0000000a00058c82 */ /* 0x000fe40008000000 */
[----:B------:R-:W-:Y:S02]  /*5310*/  UIMAD UR38, UR5, UR43, UR7 ;  /* 0x0000002b052672a4 */ /* 0x000fe4000f8e0207 */
[----:B------:R-:W-:Y:S11]  /*5320*/  UIMAD UR37, UR6, UR54, UR4 ;  /* 0x00000036062572a4 */ /* 0x000ff6000f8e0204 */
[----:B------:R-:W-:Y:S01]  /*5330*/  @!UPT UIADD3 URZ, UPT, UPT, URZ, URZ, URZ ;  /* 0x000000fffffff290 */ /* 0x000fe2000fffe0ff */
.L_x_86:
[----:B------:R-:W-:Y:S02]  /*5340*/  UISETP.NE.AND UP0, UPT, UR39, 0x1, UPT ;  /* 0x000000012700788c */ /* 0x000fe4000bf05270 */
[----:B------:R-:W-:Y:S09]  /*5350*/  UIADD3 UR47, UPT, UPT, UR16, 0x1, URZ ;  /* 0x00000001102f7890 */ /* 0x000ff2000fffe0ff */
[----:B------:R-:W1:Y:S01]  /*5360*/  @!UP0 LDCU.128 UR12, c[0x0][0xb10] ;  /* 0x00016200ff0c87ac */ /* 0x000e620008000c00 */
[----:B------:R-:W2:Y:S01]  /*5370*/  @!UP0 LDCU UR5, c[0x0][0xb0c] ;  /* 0x00016180ff0587ac */ /* 0x000ea20008000800 */
[----:B------:R-:W3:Y:S01]  /*5380*/  @!UP0 LDCU UR10, c[0x0][0xb20] ;  /* 0x00016400ff0a87ac */ /* 0x000ee20008000800 */
[----:B-1----:R-:W-:Y:S02]  /*5390*/  UIMAD.WIDE.U32 UR8, UR38, UR12, URZ ;  /* 0x0000000c260872a5 */ /* 0x002fe4000f8e00ff */
[----:B------:R-:W-:Y:S02]  /*53a0*/  UIMAD.WIDE.U32 UR6, UR37, UR15, URZ ;  /* 0x0000000f250672a5 */ /* 0x000fe4000f8e00ff */
[----:B------:R-:W-:Y:S03]  /*53b0*/  @!UP0 UISETP.NE.AND UP1, UPT, UR14, 0x1, UPT ;  /* 0x000000010e00888c */ /* 0x000fe6000bf25270 */
[----:B------:R-:W-:Y:S01]  /*53c0*/  @!UP0 UMOV UR4, UR9 ;  /* 0x0000000900048c82 */ /* 0x000fe20008000000 */
[----:B--2---:R-:W-:Y:S02]  /*53d0*/  @!UP0 UISETP.NE.AND UP2, UPT, UR5, 0x1, UPT ;  /* 0x000000010500888c */ /* 0x004fe4000bf45270 */
[----:B------:R-:W-:Y:S01]  /*53e0*/  @!UP0 USHF.R.U32.HI UR4, URZ, UR13, UR4 ;  /* 0x0000000dff048299 */ /* 0x000fe20008011604 */
[----:B------:R-:W-:Y:S02]  /*53f0*/  @!UP0 UMOV UR6, UR7 ;  /* 0x0000000700068c82 */ /* 0x000fe40008000000 */
[----:B---3--:R-:W-:Y:S02]  /*5400*/  @!UP0 USHF.R.U32.HI UR6, URZ, UR10, UR6 ;  /* 0x0000000aff068299 */ /* 0x008fe40008011606 */
[----:B------:R-:W-:Y:S02]  /*5410*/  @!UP0 USEL UR7, UR38, UR4, !UP2 ;  /* 0x0000000426078287 */ /* 0x000fe4000d000000 */
[----:B------:R-:W-:Y:S04]  /*5420*/  @!UP0 USEL UR6, UR37, UR6, !UP1 ;  /* 0x0000000625068287 */ /* 0x000fe8000c800000 */
[----:B------:R-:W-:Y:S02]  /*5430*/  @!UP0 UIADD3 UR4, UPT, UPT, -UR7, UR6, URZ ;  /* 0x0000000607048290 */ /* 0x000fe4000fffe1ff */
[----:B------:R-:W-:Y:S02]  /*5440*/  @!UP0 UIADD3 UR6, UPT, UPT, UR7, -UR6, URZ ;  /* 0x8000000607068290 */ /* 0x000fe4000fffe0ff */
[----:B------:R-:W-:Y:S02]  /*5450*/  UIADD3 UR7, UPT, UPT, UR44, 0x200, URZ ;  /* 0x000002002c077890 */ /* 0x000fe4000fffe0ff */
[----:B------:R-:W-:Y:S02]  /*5460*/  @!UP0 UIMAD UR38, UR4, UR5, UR38 ;  /* 0x00000005042682a4 */ /* 0x000fe4000f8e0226 */
[----:B------:R-:W-:Y:S02]  /*5470*/  @!UP0 UIMAD UR37, UR6, UR14, UR37 ;  /* 0x0000000e062582a4 */ /* 0x000fe4000f8e0225 */
[----:B------:R-:W-:Y:S09]  /*5480*/  ULOP3.LUT UP0, URZ, UR7, 0x90, URZ, 0xc0, !UPT ;  /* 0x0000009007ff7892 */ /* 0x000ff2000f80c0ff */
[----:B------:R-:W-:Y:S05]  /*5490*/  BRA.U !UP0, `(.L_x_87) ;  /* 0x0000000108407547 */ /* 0x000fea000b800000 */
[----:B------:R-:W1:Y:S01]  /*54a0*/  LDCU.64 UR8, c[0x4][0x80] ;  /* 0x01001000ff0877ac */ /* 0x000e620008000a00 */
[----:B------:R-:W-:Y:S01]  /*54b0*/  MOV R15, 0x0 ;  /* 0x00000000000f7802 */ /* 0x000fe20000000f00 */
[----:B------:R-:W-:Y:S02]  /*54c0*/  HFMA2 R12, -RZ, RZ, 0, 5.9604644775390625e-08 ;  /* 0x00000001ff0c7431 */ /* 0x000fe400000001ff */
[----:B------:R-:W-:Y:S02]  /*54d0*/  IMAD.MOV.U32 R8, RZ, RZ, 0x70 ;  /* 0x00000070ff087424 */ /* 0x000fe400078e00ff */
[----:B------:R-:W-:Y:S01]  /*54e0*/  IMAD.MOV.U32 R13, RZ, RZ, RZ ;  /* 0x000000ffff0d7224 */ /* 0x000fe200078e00ff */
[----:B------:R-:W2:Y:S01]  /*54f0*/  LDCU.64 UR6, c[0x4][0x88] ;  /* 0x01001100ff0677ac */ /* 0x000ea20008000a00 */
[----:B------:R-:W3:Y:S01]  /*5500*/  LDC.64 R14, c[0x4][R15] ;  /* 0x010000000f0e7b82 */ /* 0x000ee20000000a00 */
[----:B------:R-:W4:Y:S01]  /*5510*/  LDCU.64 UR4, c[0x4][0x8] ;  /* 0x01000100ff0477ac */ /* 0x000f220008000a00 */
[----:B-1----:R-:W-:Y:S01]  /*5520*/  MOV R5, UR9 ;  /* 0x0000000900057c02 */ /* 0x002fe20008000f00 */
[----:B------:R-:W-:Y:S01]  /*5530*/  IMAD.U32 R4, RZ, RZ, UR8 ;  /* 0x00000008ff047e24 */ /* 0x000fe2000f8e00ff */
[----:B--2---:R-:W-:Y:S01]  /*5540*/  MOV R7, UR7 ;  /* 0x0000000700077c02 */ /* 0x004fe20008000f00 */
[----:B------:R-:W-:Y:S01]  /*5550*/  IMAD.U32 R6, RZ, RZ, UR6 ;  /* 0x00000006ff067e24 */ /* 0x000fe2000f8e00ff */
[----:B----4-:R-:W-:Y:S01]  /*5560*/  MOV R11, UR5 ;  /* 0x00000005000b7c02 */ /* 0x010fe20008000f00 */
[----:B------:R-:W-:Y:S02]  /*5570*/  IMAD.U32 R10, RZ, RZ, UR4 ;  /* 0x00000004ff0a7e24 */ /* 0x000fe4000f8e00ff */
[----:B------:R-:W-:Y:S07]  /*5580*/  LEPC R20, `(.L_x_87) ;  /* 0x000000001014794e */ /* 0x000fee0000000000 */
[----:B---3-5:R-:W-:Y:S05]  /*5590*/  CALL.ABS.NOINC R14 ;  /* 0x000000000e007343 */ /* 0x028fea0003c00000 */
.L_x_87:
[----:B------:R-:W-:Y:S04]  /*55a0*/  UIADD3 UR4, UPT, UPT, UR44, 0x3a00, URZ ;  /* 0x00003a002c047890 */ /* 0x000fe8000fffe0ff */
        /* <DEDUP_REMOVED lines=18> */
.L_x_88:
[----:B----4-:R-:W-:Y:S01]  /*56d0*/  ISETP.NE.U32.AND P3, PT, R234, RZ, PT ;  /* 0x000000ffea00720c */ /* 0x010fe20003f65070 */
[----:B------:R-:W-:Y:S01]  /*56e0*/  UISETP.NE.AND UP1, UPT, UR58, URZ, UPT ;  /* 0x000000ff3a00728c */ /* 0x000fe2000bf25270 */
[----:B------:R-:W1:Y:S01]  /*56f0*/  LDC.64 R4, c[0x0][0x8b0] ;  /* 0x00022c00ff047b82 */ /* 0x000e620000000a00 */
[----:B------:R-:W-:Y:S02]  /*5700*/  PLOP3.LUT P1, PT, PT, PT, PT, 0x8, 0x80 ;  /* 0x000000000080781c */ /* 0x000fe40003f2e170 */
[----:B------:R-:W-:Y:S02]  /*5710*/  ISETP.NE.AND.EX P3, PT, R235, RZ, PT, P3 ;  /* 0x000000ffeb00720c */ /* 0x000fe40003f65330 */
[----:B------:R-:W-:Y:S05]  /*5720*/  PLOP3.LUT P0, PT, PT, PT, UP1, 0x80, 0x8 ;  /* 0x000000000008781c */ /* 0x000fea0003f0f018 */
[----:B------:R-:W2:Y:S08]  /*5730*/  @UP1 LDCU.64 UR4, c[0x0][0x888] ;  /* 0x00011100ff0417ac */ /* 0x000eb00008000a00 */
[----:B------:R-:W-:Y:S01]  /*5740*/  @P0 PLOP3.LUT P1, PT, P3, PT, PT, 0x80, 0x8 ;  /* 0x000000000008081c */ /* 0x000fe20001f2f070 */
[----:B--2---:R-:W-:Y:S01]  /*5750*/  @UP1 UISETP.NE.U32.AND UP0, UPT, UR4, URZ, UPT ;  /* 0x000000ff0400128c */ /* 0x004fe2000bf05070 */
[----:B-1----:R-:W-:Y:S03]  /*5760*/  ISETP.NE.U32.AND P4, PT, R4, RZ, PT ;  /* 0x000000ff0400720c */ /* 0x002fe60003f85070 */
[----:B------:R-:W-:Y:S01]  /*5770*/  @UP1 UISETP.NE.AND.EX UP0, UPT, UR5, URZ, UPT, UP0 ;  /* 0x000000ff0500128c */ /* 0x000fe2000bf05300 */
[----:B------:R-:W-:Y:S03]  /*5780*/  ISETP.NE.AND.EX P4, PT, R5, RZ, PT, P4 ;  /* 0x000000ff0500720c */ /* 0x000fe60003f85340 */
[----:B------:R-:W-:Y:S01]  /*5790*/  @UP1 USEL UR4, URZ, 0xffffffff, UP0 ;  /* 0xffffffffff041887 */ /* 0x000fe20008000000 */
[----:B------:R-:W-:Y:S11]  /*57a0*/  @!P3 BRA `(.L_x_89) ;  /* 0x000000000030b947 */ /* 0x000ff60003800000 */
[----:B------:R-:W-:Y:S01]  /*57b0*/  ISETP.NE.U32.AND P2, PT, R232, RZ, PT ;  /* 0x000000ffe800720c */ /* 0x000fe20003f45070 */
[----:B------:R-:W1:Y:S01]  /*57c0*/  LDCU.64 UR6, c[0x0][0x358] ;  /* 0x00006b00ff0677ac */ /* 0x000e620008000a00 */
[----:B------:R-:W-:Y:S02]  /*57d0*/  IMAD.MOV.U32 R231, RZ, RZ, 0x1 ;  /* 0x00000001ffe77424 */ /* 0x000fe400078e00ff */
[----:B------:R-:W-:Y:S11]  /*57e0*/  ISETP.NE.AND.EX P2, PT, R233, RZ, PT, P2 ;  /* 0x000000ffe900720c */ /* 0x000ff60003f45320 */
[----:B------:R-:W-:Y:S02]  /*57f0*/  @!UPT UIADD3 URZ, UPT, UPT, URZ, URZ, URZ ;  /* 0x000000fffffff290 */ /* 0x000fe4000fffe0ff */
[----:B------:R-:W2:Y:S01]  /*5800*/  @P2 LDC.64 R6, c[0x0][0x888] ;  /* 0x00022200ff062b82 */ /* 0x000ea20000000a00 */
[----:B------:R-:W-:Y:S04]  /*5810*/  @P2 IMAD R0, R234, UR36, RZ ;  /* 0x00000024ea002c24 */ /* 0x000fe8000f8e02ff */
[----:B--2---:R-:W-:Y:S04]  /*5820*/  @P2 IMAD.WIDE R6, R0, 0x4, R6 ;  /* 0x0000000400062825 */ /* 0x004fe800078e0206 */
[----:B------:R-:W-:Y:S01]  /*5830*/  HFMA2 R0, -RZ, RZ, 0, 5.9604644775390625e-08 ;  /* 0x00000001ff007431 */ /* 0x000fe200000001ff */
[----:B-1---5:R1:W5:Y:S04]  /*5840*/  @P2 LDG.E R123, desc[UR6][R6.64] ;  /* 0x00000006067b2981 */ /* 0x022368000c1e1900 */
[----:B------:R-:W-:Y:S01]  /*5850*/  @!P2 PRMT R231, R0, 0x7610, R231 ;  /* 0x0000761000e7a816 */ /* 0x000fe200000000e7 */
[----:B-1----:R-:W2:Y:S06]  /*5860*/  @!P2 LDC R123, c[0x0][0x880] ;  /* 0x00022000ff7bab82 */ /* 0x002eac0000000800 */
.L_x_89:
[----:B------:R-:W-:Y:S05]  /*5870*/  @!P4 BRA `(.L_x_90) ;  /* 0x000000000028c947 */ /* 0x000fea0003800000 */
[----:B------:R-:W1:Y:S01]  /*5880*/  LDC.64 R6, c[0x0][0x8a8] ;  /* 0x00022a00ff067b82 */ /* 0x000e620000000a00 */
[----:B------:R-:W3:Y:S01]  /*5890*/  LDCU.64 UR6, c[0x0][0x358] ;  /* 0x00006b00ff0677ac */ /* 0x000ee20008000a00 */
[----:B-1----:R-:W-:Y:S04]  /*58a0*/  ISETP.NE.U32.AND P2, PT, R6, RZ, PT ;  /* 0x000000ff0600720c */ /* 0x002fe80003f45070 */
[----:B------:R-:W-:Y:S11]  /*58b0*/  ISETP.NE.AND.EX P2, PT, R7, RZ, PT, P2 ;  /* 0x000000ff0700720c */ /* 0x000ff60003f45320 */
[----:B------:R-:W-:Y:S02]  /*58c0*/  @!UPT UIADD3 URZ, UPT, UPT, URZ, URZ, URZ ;  /* 0x000000fffffff290 */ /* 0x000fe4000fffe0ff */
[----:B------:R-:W1:Y:S01]  /*58d0*/  @P2 LDC.64 R6, c[0x0][0x8a8] ;  /* 0x00022a00ff062b82 */ /* 0x000e620000000a00 */
[----:B------:R-:W-:Y:S04]  /*58e0*/  @P2 IMAD R3, R4, UR36, RZ ;  /* 0x0000002404032c24 */ /* 0x000fe8000f8e02ff */
[----:B-1----:R-:W-:Y:S05]  /*58f0*/  @P2 IMAD.WIDE R6, R3, 0x4, R6 ;  /* 0x0000000403062825 */ /* 0x002fea00078e0206 */
[----:B---3-5:R1:W5:Y:S02]  /*5900*/  @P2 LDG.E R121, desc[UR6][R6.64] ;  /* 0x0000000606792981 */ /* 0x028364000c1e1900 */
[----:B-1----:R-:W3:Y:S02]  /*5910*/  @!P2 LDC R121, c[0x0][0x8a0] ;  /* 0x00022800ff79ab82 */ /* 0x002ee40000000800 */
.L_x_90:
[----:B--2--5:R-:W-:Y:S01]  /*5920*/  @P0 FSETP.NEU.AND P4, PT, R123, RZ, PT ;  /* 0x000000ff7b00020b */ /* 0x024fe20003f8d000 */
[----:B------:R-:W-:Y:S01]  /*5930*/  IMAD.U32 R0, RZ, RZ, UR4 ;  /* 0x00000004ff007e24 */ /* 0x000fe2000f8e00ff */
[----:B------:R-:W-:Y:S01]  /*5940*/  @P0 LOP3.LUT P2, RZ, R231, 0xff, RZ, 0xc0, !PT ;  /* 0x000000ffe7ff0812 */ /* 0x000fe2000784c0ff */
[----:B------:R-:W-:Y:S01]  /*5950*/  BSSY B1, `(.L_x_91) ;  /* 0x0000055000017945 */ /* 0x000fe20003800000 */
[----:B------:R-:W-:Y:S02]  /*5960*/  @P0 SEL R3, RZ, 0xffffffff, P4 ;  /* 0xffffffffff030807 */ /* 0x000fe40002000000 */
[----:B------:R-:W-:Y:S02]  /*5970*/  CS2R R18, SRZ ;  /* 0x0000000000127805 */ /* 0x000fe4000001ff00 */
[----:B------:R-:W-:Y:S02]  /*5980*/  LEA R22, R120, UR44, 0x3 ;  /* 0x0000002c78167c11 */ /* 0x000fe4000f8e18ff */
[----:B------:R-:W-:Y:S02]  /*5990*/  CS2R R16, SRZ ;  /* 0x0000000000107805 */ /* 0x000fe4000001ff00 */
[----:B------:R-:W-:Y:S02]  /*59a0*/  @P1 SEL R3, R0, R3, !P2 ;  /* 0x0000000300031207 */ /* 0x000fe40005000000 */
[----:B------:R-:W-:Y:S02]  /*59b0*/  CS2R R126, SRZ ;  /* 0x00000000007e7805 */ /* 0x000fe4000001ff00 */
[----:B------:R-:W-:Y:S02]  /*59c0*/  SHF.L.U32 R9, R239, 0x1f, RZ ;  /* 0x0000001fef097819 */ /* 0x000fe400000006ff */
[----:B------:R-:W-:Y:S02]  /*59d0*/  CS2R R124, SRZ ;  /* 0x00000000007c7805 */ /* 0x000fe4000001ff00 */
[----:B------:R-:W-:Y:S02]  /*59e0*/  @P0 LOP3.LUT R3, R3, 0x1, RZ, 0xc0, !PT ;  /* 0x0000000103030812 */ /* 0x000fe400078ec0ff */
[----:B------:R-:W-:Y:S02]  /*59f0*/  CS2R R130, SRZ ;  /* 0x0000000000827805 */ /* 0x000fe4000001ff00 */
[----:B------:R-:W-:Y:S02]  /*5a00*/  PLOP3.LUT P5, PT, PT, PT, PT, 0x8, 0x80 ;  /* 0x000000000080781c */ /* 0x000fe40003fae170 */
[----:B------:R-:W-:Y:S02]  /*5a10*/  CS2R R128, SRZ ;  /* 0x0000000000807805 */ /* 0x000fe4000001ff00 */
[----:B------:R-:W-:Y:S02]  /*5a20*/  ISETP.NE.U32.OR P1, PT, R3, 0x1, !P0 ;  /* 0x000000010300780c */ /* 0x000fe40004725470 */
[----:B------:R-:W-:Y:S02]  /*5a30*/  CS2R R134, SRZ ;  /* 0x0000000000867805 */ /* 0x000fe4000001ff00 */
[----:B------:R-:W-:Y:S02]  /*5a40*/  CS2R R132, SRZ ;  /* 0x0000000000847805 */ /* 0x000fe4000001ff00 */
[----:B------:R-:W-:Y:S02]  /*5a50*/  CS2R R166, SRZ ;  /* 0x0000000000a67805 */ /* 0x000fe4000001ff00 */
[----:B------:R-:W-:Y:S02]  /*5a60*/  CS2R R164, SRZ ;  /* 0x0000000000a47805 */ /* 0x000fe4000001ff00 */
[----:B------:R-:W-:Y:S02]  /*5a70*/  CS2R R150, SRZ ;  /* 0x0000000000967805 */ /* 0x000fe4000001ff00 */
[----:B------:R-:W-:Y:S02]  /*5a80*/  CS2R R148, SRZ ;  /* 0x0000000000947805 */ /* 0x000fe4000001ff00 */
[----:B------:R-:W-:Y:S02]  /*5a90*/  CS2R R142, SRZ ;  /* 0x00000000008e7805 */ /* 0x000fe4000001ff00 */
[----:B------:R-:W-:Y:S02]  /*5aa0*/  CS2R R140, SRZ ;  /* 0x00000000008c7805 */ /* 0x000fe4000001ff00 */
[----:B------:R-:W-:Y:S04]  /*5ab0*/  @P1 SHF.L.U32 R4, R237, 0x1f, RZ ;  /* 0x0000001fed041819 */ /* 0x000fe800000006ff */
[----:B------:R-:W1:Y:S01]  /*5ac0*/  @P1 SYNCS.PHASECHK.TRANS64.TRYWAIT P0, [UR44+0x50], R4 ;  /* 0x00005004ff0015a7 */ /* 0x000e62000800112c */
[----:B------:R2:W4:Y:S01]  /*5ad0*/  SYNCS.PHASECHK.TRANS64.TRYWAIT P4, [R22+URZ+0x90], R9 ;  /* 0x00009009160075a7 */ /* 0x00052200080811ff */
[----:B-1----:R-:W-:Y:S01]  /*5ae0*/  @P1 PLOP3.LUT P5, PT, P0, PT, PT, 0x8, 0x80 ;  /* 0x000000000080181c */ /* 0x002fe200007ae170 */
[----:B------:R-:W-:Y:S01]  /*5af0*/  @!UPT UIADD3 URZ, UPT, UPT, URZ, URZ, URZ ;  /* 0x000000fffffff290 */ /* 0x000fe2000fffe0ff */
[----:B--2-4-:R-:W-:Y:S11]  /*5b00*/  @!P1 BRA `(.L_x_92) ;  /* 0x0000000000e49947 */ /* 0x014ff60003800000 */
[----:B------:R-:W-:Y:S01]  /*5b10*/  ISETP.NE.U32.AND P0, PT, RZ, UR50, PT ;  /* 0x00000032ff007c0c */ /* 0x000fe2000bf05070 */
[----:B------:R-:W-:Y:S01]  /*5b20*/  BSSY B0, `(.L_x_93) ;  /* 0x0000026000007945 */ /* 0x000fe20003800000 */
[----:B------:R-:W-:Y:S02]  /*5b30*/  FSETP.NEU.AND P2, PT, R123, RZ, PT ;  /* 0x000000ff7b00720b */ /* 0x000fe40003f4d000 */
[----:B------:R-:W-:Y:S02]  /*5b40*/  CS2R R142, SRZ ;  /* 0x00000000008e7805 */ /* 0x000fe4000001ff00 */
[----:B------:R-:W-:Y:S02]  /*5b50*/  ISETP.NE.AND.EX P0, PT, RZ, UR51, PT, P0 ;  /* 0x00000033ff007c0c */ /* 0x000fe4000bf05300 */
[----:B------:R-:W-:Y:S02]  /*5b60*/  CS2R R140, SRZ ;  /* 0x00000000008c7805 */ /* 0x000fe4000001ff00 */
[----:B------:R-:W-:Y:S02]  /*5b70*/  LOP3.LUT P1, RZ, R231, 0xff, RZ, 0xc0, !PT ;  /* 0x000000ffe7ff7812 */ /* 0x000fe4000782c0ff */
[----:B------:R-:W-:Y:S02]  /*5b80*/  CS2R R150, SRZ ;  /* 0x0000000000967805 */ /* 0x000fe4000001ff00 */
[----:B------:R-:W-:Y:S02]  /*5b90*/  SEL R0, RZ, 0xffffffff, P2 ;  /* 0xffffffffff007807 */ /* 0x000fe40001000000 */
[----:B------:R-:W-:Y:S02]  /*5ba0*/  CS2R R148, SRZ ;  /* 0x0000000000947805 */ /* 0x000fe4000001ff00 */
[----:B------:R-:W-:Y:S02]  /*5bb0*/  SEL R3, RZ, 0xffffffff, P0 ;  /* 0xffffffffff037807 */ /* 0x000fe40000000000 */
[----:B------:R-:W-:Y:S02]  /*5bc0*/  CS2R R166, SRZ ;  /* 0x0000000000a67805 */ /* 0x000fe4000001ff00 */
[----:B------:R-:W-:Y:S02]  /*5bd0*/  CS2R R164, SRZ ;  /* 0x0000000000a47805 */ /* 0x000fe4000001ff00 */
[----:B------:R-:W-:Y:S02]  /*5be0*/  CS2R R134, SRZ ;  /* 0x0000000000867805 */ /* 0x000fe4000001ff00 */
[----:B------:R-:W-:Y:S02]  /*5bf0*/  @P3 SEL R0, R3, R0, !P1 ;  /* 0x0000000003003207 */ /* 0x000fe40004800000 */
[----:B------:R-:W-:Y:S02]  /*5c00*/  CS2R R132, SRZ ;  /* 0x0000000000847805 */ /* 0x000fe4000001ff00 */
[----:B------:R-:W-:Y:S02]  /*5c10*/  CS2R R130, SRZ ;  /* 0x0000000000827805 */ /* 0x000fe4000001ff00 */
[----:B------:R-:W-:Y:S02]  /*5c20*/  CS2R R128, SRZ ;  /* 0x0000000000807805 */ /* 0x000fe4000001ff00 */
[----:B------:R-:W-:Y:S02]  /*5c30*/  LOP3.LUT R0, R0, 0x1, RZ, 0xc0, !PT ;  /* 0x0000000100007812 */ /* 0x000fe400078ec0ff */
[----:B------:R-:W-:Y:S02]  /*5c40*/  CS2R R126, SRZ ;  /* 0x00000000007e7805 */ /* 0x000fe4000001ff00 */
[----:B------:R-:W-:Y:S02]  /*5c50*/  CS2R R124, SRZ ;  /* 0x00000000007c7805 */ /* 0x000fe4000001ff00 */
[----:B------:R-:W-:Y:S02]  /*5c60*/  CS2R R18, SRZ ;  /* 0x0000000000127805 */ /* 0x000fe4000001ff00 */
[----:B------:R-:W-:Y:S02]  /*5c70*/  ISETP.NE.U32.AND P0, PT, R0, 0x1, PT ;  /* 0x000000010000780c */ /* 0x000fe40003f05070 */
[----:B------:R-:W-:Y:S11]  /*5c80*/  CS2R R16, SRZ ;  /* 0x0000000000107805 */ /* 0x000ff6000001ff00 */
[----:B------:R-:W1:Y:S02]  /*5c90*/  @P0 S2R R0, SR_TID.X ;  /* 0x0000000000000919 */ /* 0x000e640000002100 */
[C---:B-1----:R-:W-:Y:S02]  /*5ca0*/  @P0 IMAD.SHL.U32 R4, R0.reuse, 0x10, RZ ;  /* 0x0000001000040824 */ /* 0x042fe400078e00ff */
[C---:B------:R-:W-:Y:S02]  /*5cb0*/  @P0 IMAD.SHL.U32 R7, R0.reuse, 0x20, RZ ;  /* 0x0000002000070824 */ /* 0x040fe400078e00ff */
[----:B------:R-:W-:Y:S01]  /*5cc0*/  @P0 IMAD.SHL.U32 R3, R0, 0x4, RZ ;  /* 0x0000000400030824 */ /* 0x000fe200078e00ff */
[----:B------:R-:W-:Y:S02]  /*5cd0*/  @P0 LOP3.LUT R4, R4, 0x600, RZ, 0xc0, !PT ;  /* 0x0000060004040812 */ /* 0x000fe400078ec0ff */
[----:B------:R-:W-:Y:S02]  /*5ce0*/  @P0 LOP3.LUT R5, R7, 0x80, RZ, 0xc0, !PT ;  /* 0x0000008007050812 */ /* 0x000fe400078ec0ff */
[--C-:B------:R-:W-:Y:S02]  /*5cf0*/  @P0 LOP3.LUT R4, R4, 0x60, R7.reuse, 0xf8, !PT ;  /* 0x0000006004040812 */ /* 0x100fe400078ef807 */
[----:B------:R-:W-:Y:S02]  /*5d00*/  @P0 LOP3.LUT R0, R5, 0x10, R0, 0xf8, !PT ;  /* 0x0000001005000812 */ /* 0x000fe400078ef800 */
[----:B------:R-:W-:Y:S02]  /*5d10*/  @P0 LOP3.LUT R4, R4, 0x100, R7, 0xf8, !PT ;  /* 0x0000010004040812 */ /* 0x000fe400078ef807 */
[----:B------:R-:W-:Y:S04]  /*5d20*/  @P0 LOP3.LUT R3, R0, 0x10, R3, 0x78, !PT ;  /* 0x0000001000030812 */ /* 0x000fe800078e7803 */
[----:B------:R-:W-:Y:S01]  /*5d30*/  @P0 LOP3.LUT R4, R4, R3, RZ, 0xfc, !PT ;  /* 0x0000000304040212 */ /* 0x000fe200078efcff */
[----:B------:R-:W-:Y:S06]  /*5d40*/  @!P5 BRA `(.L_x_94) ;  /* 0x00000000000cd947 */ /* 0x000fec0003800000 */
[----:B------:R-:W-:Y:S04]  /*5d50*/  SHF.L.U32 R3, R237, 0x1f, RZ ;  /* 0x0000001fed037819 */ /* 0x000fe800000006ff */
[----:B------:R-:W1:Y:S02]  /*5d60*/  SYNCS.PHASECHK.TRANS64.TRYWAIT P1, [UR44+0x50], R3 ;  /* 0x00005003ff0075a7 */ /* 0x000e64000802112c */
[----:B-1----:R-:W-:Y:S05]  /*5d70*/  @!P1 BRA `(.L_x_95) ;  /* 0x0000003400849947 */ /* 0x002fea0003800000 */
.L_x_94:
[----:B------:R-:W-:Y:S05]  /*5d80*/  BSYNC B0 ;  /* 0x0000000000007941 */ /* 0x000fea0003800000 */
.L_x_93:
[----:B------:R2:W4:Y:S01]  /*5d90*/  @P0 LDS.128 R140, [R4+UR44+0x200] ;  /* 0x0002002c048c0984 */ /* 0x0005220008000c00 */
[----:B------:R-:W-:Y:S01]  /*5da0*/  UIADD3 UR4, UPT, UPT, UR44, 0x58, URZ ;  /* 0x000000582c047890 */ /* 0x000fe2000fffe0ff */
[----:B------:R-:W-:Y:S02]  /*5db0*/  LOP3.LUT R237, R237, 0x1, RZ, 0x3c, !PT ;  /* 0x00000001eded7812 */ /* 0x000fe400078e3cff */
[----:B------:R2:W1:Y:S01]  /*5dc0*/  @P0 LDS.128 R148, [R4+UR44+0xa00] ;  /* 0x000a002c04940984 */ /* 0x0004620008000c00 */
[----:B------:R-:W-:Y:S03]  /*5dd0*/  UPRMT UR4, UR59, 0x654, UR4 ;  /* 0x000006543b047896 */ /* 0x000fe60008000004 */
[----:B------:R2:W1:Y:S04]  /*5de0*/  @P0 LDS.128 R164, [R4+UR44+0x1200] ;  /* 0x0012002c04a40984 */ /* 0x0004680008000c00 */
[----:B------:R2:W1:Y:S04]  /*5df0*/  @P0 LDS.128 R132, [R4+UR44+0x1a00] ;  /* 0x001a002c04840984 */ /* 0x0004680008000c00 */
[----:B------:R2:W1:Y:S04]  /*5e00*/  @P0 LDS.128 R128, [R4+UR44+0x2200] ;  /* 0x0022002c04800984 */ /* 0x0004680008000c00 */
[----:B------:R2:W1:Y:S04]  /*5e10*/  @P0 LDS.128 R124, [R4+UR44+0x2a00] ;  /* 0x002a002c047c0984 */ /* 0x0004680008000c00 */
[----:B------:R2:W1:Y:S01]  /*5e20*/  @P0 LDS.128 R16, [R4+UR44+0x3200] ;  /* 0x0032002c04100984 */ /* 0x0004620008000c00 */
[----:B------:R-:W-:Y:S01]  /*5e30*/  @!PT LDS RZ, [RZ] ;  /* 0x00000000fffff984 */ /* 0x000fe20000000800 */
[----:B------:R-:W-:Y:S01]  /*5e40*/  @!PT LDS RZ, [RZ] ;  /* 0x00000000fffff984 */ /* 0x000fe20000000800 */
[----:B------:R-:W-:Y:S01]  /*5e50*/  @!PT LDS RZ, [RZ] ;  /* 0x00000000fffff984 */ /* 0x000fe20000000800 */
[----:B------:R-:W-:Y:S01]  /*5e60*/  @!PT LDS RZ, [RZ] ;  /* 0x00000000fffff984 */ /* 0x000fe20000000800 */
[----:B------:R5:W-:Y:S06]  /*5e70*/  MEMBAR.ALL.CTA ;  /* 0x0000000000007992 */ /* 0x000bec0000008000 */
[----:B-----5:R-:W5:Y:S02]  /*5e80*/  FENCE.VIEW.ASYNC.S ;  /* 0x00000000000073c6 */ /* 0x020f640000000000 */
[----:B-----5:R-:W-:Y:S01]  /*5e90*/  SYNCS.ARRIVE.TRANS64.RED.A1T0 RZ, [UR4], RZ ;  /* 0x000000ffffff79a7 */ /* 0x020fe20008100404 */
.L_x_92:
[----:B------:R-:W-:Y:S05]  /*5ea0*/  BSYNC B1 ;  /* 0x0000000000017941 */ /* 0x000fea0003800000 */
.L_x_91:
[----:B-1----:R-:W-:Y:S04]  /*5eb0*/  LEA.HI R0, R120, R120, RZ, 0x1 ;  /* 0x0000007878007211 */ /* 0x002fe800078f08ff */
[----:B------:R-:W-:Y:S02]  /*5ec0*/  SHF.R.U32.HI R7, RZ, 0x1, R0 ;  /* 0x00000001ff077819 */ /* 0x000fe40000011600 */
[----:B------:R-:W-:Y:S03]  /*5ed0*/  LOP3.LUT R5, R0, 0xffe, RZ, 0xc0, !PT ;  /* 0x00000ffe00057812 */ /* 0x000fe600078ec0ff */
[----:B------:R-:W-:Y:S02]  /*5ee0*/  IMAD R3, R7, 0xe0, R2 ;  /* 0x000000e007037824 */ /* 0x000fe400078e0202 */
[----:B------:R-:W-:Y:S04]  /*5ef0*/  IMAD.IADD R0, R120, 0x1, -R5 ;  /* 0x0000000178007824 */ /* 0x000fe800078e0a05 */
[----:B------:R-:W-:Y:S05]  /*5f00*/  IMAD R122, R0, 0x100000, R3 ;  /* 0x00100000007a7824 */ /* 0x000fea00078e0203 */
[----:B------:R-:W-:Y:S04]  /*5f10*/  SHF.R.U32.HI R11, RZ, 0x15, R122 ;  /* 0x00000015ff0b7819 */ /* 0x000fe8000001167a */
[----:B------:R-:W-:Y:S01]  /*5f20*/  LOP3.LUT P0, RZ, R11, 0x3, R236, 0x48, !PT ;  /* 0x000000030bff7812 */ /* 0x000fe200078048ec */
[----:B------:R-:W-:Y:S01]  /*5f30*/  @!UPT UIADD3 URZ, UPT, UPT, URZ, URZ, URZ ;  /* 0x000000fffffff290 */ /* 0x000fe2000fffe0ff */
[----:B------:R-:W-:Y:S11]  /*5f40*/  @P4 BRA `(.L_x_96) ;  /* 0x0000000000084947 */ /* 0x000ff60003800000 */
[----:B------:R-:W1:Y:S02]  /*5f50*/  SYNCS.PHASECHK.TRANS64.TRYWAIT P1, [R22+URZ+0x90], R9 ;  /* 0x00009009160075a7 */ /* 0x000e6400080211ff */
[----:B-1----:R-:W-:Y:S05]  /*5f60*/  @!P1 BRA `(.L_x_97) ;  /* 0x0000003400209947 */ /* 0x002fea0003800000 */
.L_x_96:
[----:B------:R-:W-:Y:S05]  /*5f70*/  @!P0 BRA `(.L_x_98) ;  /* 0x0000000000408947 */ /* 0x000fea0003800000 */
[----:B------:R-:W1:Y:S01]  /*5f80*/  LDCU.64 UR8, c[0x4][0x70] ;  /* 0x01000e00ff0877ac */ /* 0x000e620008000a00 */
[----:B------:R-:W-:Y:S01]  /*5f90*/  MOV R15, 0x0 ;  /* 0x00000000000f7802 */ /* 0x000fe20000000f00 */
[----:B------:R-:W-:Y:S02]  /*5fa0*/  HFMA2 R12, -RZ, RZ, 0, 5.9604644775390625e-08 ;  /* 0x00000001ff0c7431 */ /* 0x000fe400000001ff */
[----:B------:R-:W-:Y:S02]  /*5fb0*/  IMAD.MOV.U32 R8, RZ, RZ, 0x192 ;  /* 0x00000192ff087424 */ /* 0x000fe400078e00ff */
[----:B------:R-:W-:Y:S01]  /*5fc0*/  IMAD.MOV.U32 R13, RZ, RZ, RZ ;  /* 0x000000ffff0d7224 */ /* 0x000fe200078e00ff */
[----:B------:R-:W5:Y:S01]  /*5fd0*/  LDCU.64 UR6, c[0x4][0x78] ;  /* 0x01000f00ff0677ac */ /* 0x000f620008000a00 */
[----:B------:R-:W3:Y:S01]  /*5fe0*/  LDC.64 R14, c[0x4][R15] ;  /* 0x010000000f0e7b82 */ /* 0x000ee20000000a00 */
[----:B------:R-:W4:Y:S01]  /*5ff0*/  LDCU.64 UR4, c[0x4][0x10] ;  /* 0x01000200ff0477ac */ /* 0x000f220008000a00 */
[----:B-1----:R-:W-:Y:S01]  /*6000*/  MOV R5, UR9 ;  /* 0x0000000900057c02 */ /* 0x002fe20008000f00 */
[----:B--2---:R-:W-:Y:S01]  /*6010*/  IMAD.U32 R4, RZ, RZ, UR8 ;  /* 0x00000008ff047e24 */ /* 0x004fe2000f8e00ff */
[----:B-----5:R-:W-:Y:S01]  /*6020*/  MOV R7, UR7 ;  /* 0x0000000700077c02 */ /* 0x020fe20008000f00 */
[----:B------:R-:W-:Y:S01]  /*6030*/  IMAD.U32 R6, RZ, RZ, UR6 ;  /* 0x00000006ff067e24 */ /* 0x000fe2000f8e00ff */
[----:B----4-:R-:W-:Y:S01]  /*6040*/  MOV R11, UR5 ;  /* 0x00000005000b7c02 */ /* 0x010fe20008000f00 */
[----:B------:R-:W-:Y:S02]  /*6050*/  IMAD.U32 R10, RZ, RZ, UR4 ;  /* 0x00000004ff0a7e24 */ /* 0x000fe4000f8e00ff */
[----:B------:R-:W-:Y:S07]  /*6060*/  LEPC R20, `(.L_x_98) ;  /* 0x000000001014794e */ /* 0x000fee0000000000 */
[----:B---3--:R-:W-:Y:S05]  /*6070*/  CALL.ABS.NOINC R14 ;  /* 0x000000000e007343 */ /* 0x008fea0003c00000 */
.L_x_98:
[----:B------:R-:W-:Y:S05]  /*6080*/  WARPSYNC.ALL ;  /* 0x0000000000007948 */ /* 0x000fea0003800000 */
[C---:B------:R-:W-:Y:S01]  /*6090*/  R2UR UR4, R122.reuse ;  /* 0x000000007a0472ca */ /* 0x040fe200000e0000 */
[----:B------:R-:W-:Y:S05]  /*60a0*/  VIADD R3, R122, 0x20 ;  /* 0x000000207a037836 */ /* 0x000fea0000000000 */
[----:B------:R-:W-:Y:S04]  /*60b0*/  SHF.R.U32.HI R3, RZ, 0x15, R3 ;  /* 0x00000015ff037819 */ /* 0x000fe80000011603 */
[----:B------:R-:W-:Y:S03]  /*60c0*/  LOP3.LUT P0, RZ, R3, 0x3, R236, 0x48, !PT ;  /* 0x0000000303ff7812 */ /* 0x000fe600078048ec */
[----:B------:R-:W1:Y:S01]  /*60d0*/  LDTM.16dp32bit_t0_t15.x16 R104, tmem[UR4] ;  /* 0x00000004006879ee */ /* 0x000e620008a00000 */
[----:B------:R-:W1:Y:S09]  /*60e0*/  LDTM.16dp32bit_t16_t31.x16 R104, tmem[UR4+0x10] ;  /* 0x00001004006879ee */ /* 0x000e720008a20000 */
[----:B-1----:R-:W-:Y:S05]  /*60f0*/  @!P0 BRA `(.L_x_99) ;  /* 0x0000000000408947 */ /* 0x002fea0003800000 */
        /* <DEDUP_REMOVED lines=16> */
.L_x_99:
[----:B------:R-:W-:Y:S05]  /*6200*/  WARPSYNC.ALL ;  /* 0x0000000000007948 */ /* 0x000fea0003800000 */
[C---:B------:R-:W-:Y:S01]  /*6210*/  R2UR UR4, R122.reuse ;  /* 0x000000007a0472ca */ /* 0x040fe200000e0000 */
[----:B------:R-:W-:Y:S05]  /*6220*/  VIADD R3, R122, 0x40 ;  /* 0x000000407a037836 */ /* 0x000fea0000000000 */
[----:B------:R-:W-:Y:S04]  /*6230*/  SHF.R.U32.HI R3, RZ, 0x15, R3 ;  /* 0x00000015ff037819 */ /* 0x000fe80000011603 */
[----:B------:R-:W-:Y:S03]  /*6240*/  LOP3.LUT P0, RZ, R3, 0x3, R236, 0x48, !PT ;  /* 0x0000000303ff7812 */ /* 0x000fe600078048ec */
[----:B------:R-:W1:Y:S01]  /*6250*/  LDTM.16dp32bit_t0_t15.x16 R88, tmem[UR4+0x20] ;  /* 0x00002004005879ee */ /* 0x000e620008a00000 */
        /* <DEDUP_REMOVED lines=18> */
.L_x_100:
        /* <DEDUP_REMOVED lines=24> */
.L_x_101:
        /* <DEDUP_REMOVED lines=24> */
.L_x_102:
        /* <DEDUP_REMOVED lines=24> */
.L_x_103:
        /* <DEDUP_REMOVED lines=24> */
.L_x_104:
[----:B------:R-:W1:Y:S01]  /*6980*/  S2R R240, SR_TID.X ;  /* 0x0000000000f07919 */ /* 0x000e620000002100 */
[----:B------:R-:W-:Y:S05]  /*6990*/  WARPSYNC.ALL ;  /* 0x0000000000007948 */ /* 0x000fea0003800000 */
[----:B-1----:R-:W-:Y:S02]  /*69a0*/  LOP3.LUT P0, RZ, R240, 0x60, RZ, 0xc0, !PT ;  /* 0x00000060f0ff7812 */ /* 0x002fe4000780c0ff */
[----:B------:R-:W-:Y:S01]  /*69b0*/  R2UR UR4, R122 ;  /* 0x000000007a0472ca */ /* 0x000fe200000e0000 */
[C---:B---3--:R-:W-:Y:S01]  /*69c0*/  FMUL R0, R121.reuse, R92 ;  /* 0x0000005c79007220 */ /* 0x048fe20000400000 */
[-C--:B------:R-:W-:Y:S01]  /*69d0*/  F2FP.F16.E4M3.UNPACK_B R215, R16.reuse ;  /* 0x00000010ffd7723e */ /* 0x080fe200020006ff */
[C---:B------:R-:W-:Y:S01]  /*69e0*/  FMUL R3, R121.reuse, R93 ;  /* 0x0000005d79037220 */ /* 0x040fe20000400000 */
[----:B------:R-:W-:Y:S01]  /*69f0*/  F2FP.F16.E4M3.UNPACK_B R217, R16.H1 ;  /* 0x00000010ffd9723e */ /* 0x000fe200030006ff */
[C---:B------:R-:W-:Y:S01]  /*6a00*/  FMUL R104, R121.reuse, R104 ;  /* 0x0000006879687220 */ /* 0x040fe20000400000 */
[----:B------:R-:W-:Y:S01]  /*6a10*/  F2FP.F16.E4M3.UNPACK_B R219, R17 ;  /* 0x00000011ffdb723e */ /* 0x000fe200020006ff */
[C---:B------:R-:W-:Y:S01]  /*6a20*/  FMUL R105, R121.reuse, R105 ;  /* 0x0000006979697220 */ /* 0x040fe20000400000 */
[----:B------:R-:W-:Y:S01]  /*6a30*/  F2FP.F16.E4M3.UNPACK_B R221, R17.H1 ;  /* 0x00000011ffdd723e */ /* 0x000fe200030006ff */
[C---:B------:R-:W-:Y:S01]  /*6a40*/  FMUL R23, R121.reuse, R97 ;  /* 0x0000006179177220 */ /* 0x040fe20000400000 */
[----:B------:R-:W-:Y:S01]  /*6a50*/  F2FP.F16.E4M3.UNPACK_B R223, R18 ;  /* 0x00000012ffdf723e */ /* 0x000fe200020006ff */
[C---:B------:R-:W-:Y:S01]  /*6a60*/  FMUL R108, R121.reuse, R108 ;  /* 0x0000006c796c7220 */ /* 0x040fe20000400000 */
[----:B------:R-:W-:Y:S01]  /*6a70*/  F2FP.F16.E4M3.UNPACK_B R225, R18.H1 ;  /* 0x00000012ffe1723e */ /* 0x000fe200030006ff */
[C---:B------:R-:W-:Y:S01]  /*6a80*/  FMUL R109, R121.reuse, R109 ;  /* 0x0000006d796d7220 */ /* 0x040fe20000400000 */
[-C--:B------:R-:W-:Y:S01]  /*6a90*/  F2FP.F16.E4M3.UNPACK_B R227, R19.reuse ;  /* 0x00000013ffe3723e */ /* 0x080fe200020006ff */
[C---:B------:R-:W-:Y:S01]  /*6aa0*/  FMUL R112, R121.reuse, R112 ;  /* 0x0000007079707220 */ /* 0x040fe20000400000 */
[----:B------:R-:W-:Y:S01]  /*6ab0*/  F2FP.F16.E4M3.UNPACK_B R229, R19.H1 ;  /* 0x00000013ffe5723e */ /* 0x000fe200030006ff */
[C---:B------:R-:W-:Y:S01]  /*6ac0*/  FMUL R113, R121.reuse, R113 ;  /* 0x0000007179717220 */ /* 0x040fe20000400000 */
[-C--:B----4-:R-:W-:Y:S01]  /*6ad0*/  F2FP.F16.E4M3.UNPACK_B R156, R140.reuse ;  /* 0x0000008cff9c723e */ /* 0x090fe200020006ff */
[----:B--2---:R-:W-:Y:S01]  /*6ae0*/  LDTM.16dp32bit_t0_t15.x16 R4, tmem[UR4+0xc0] ;  /* 0x0000c004000479ee */ /* 0x004fe20008a00000 */
[----:B------:R-:W1:Y:S01]  /*6af0*/  LDTM.16dp32bit_t16_t31.x16 R4, tmem[UR4+0xd0] ;  /* 0x0000d004000479ee */ /* 0x000e620008a20000 */
[----:B------:R-:W-:Y:S01]  /*6b00*/  F2FP.F16.E4M3.UNPACK_B R154, R140.H1 ;  /* 0x0000008cff9a723e */ /* 0x000fe200030006ff */
[----:B------:R-:W-:Y:S01]  /*6b10*/  NOP ;  /* 0x0000000000007918 */ /* 0x000fe20000000000 */
[-C--:B------:R-:W-:Y:S01]  /*6b20*/  F2FP.F16.E4M3.UNPACK_B R152, R141.reuse ;  /* 0x0000008dff98723e */ /* 0x080fe200020006ff */
[C---:B------:R-:W-:Y:S01]  /*6b30*/  FMUL R116, R121.reuse, R116 ;  /* 0x0000007479747220 */ /* 0x040fe20000400000 */
[----:B------:R-:W-:Y:S01]  /*6b40*/  R2UR UR5, R22 ;  /* 0x00000000160572ca */ /* 0x000fe200000e0000 */
[C---:B------:R-:W-:Y:S01]  /*6b50*/  FMUL R22, R121.reuse, R96 ;  /* 0x0000006079167220 */ /* 0x040fe20000400000 */
[----:B------:R-:W-:Y:S01]  /*6b60*/  F2FP.F16.E4M3.UNPACK_B R146, R141.H1 ;  /* 0x0000008dff92723e */ /* 0x000fe200030006ff */
[----:B------:R-:W-:Y:S01]  /*6b70*/  HADD2.F32 R216, -RZ, R215.H1_H1 ;  /* 0x300000d7ffd87230 */ /* 0x000fe20000004100 */
[----:B------:R-:W-:Y:S01]  /*6b80*/  F2FP.F16.E4M3.UNPACK_B R144, R142 ;  /* 0x0000008eff90723e */ /* 0x000fe200020006ff */
[----:B------:R-:W-:Y:S01]  /*6b90*/  HADD2.F32 R218, -RZ, R217.H1_H1 ;  /* 0x300000d9ffda7230 */ /* 0x000fe20000004100 */
[-C--:B------:R-:W-:Y:S01]  /*6ba0*/  F2FP.F16.E4M3.UNPACK_B R199, R124.reuse ;  /* 0x0000007cffc7723e */ /* 0x080fe200020006ff */
[----:B------:R-:W-:Y:S01]  /*6bb0*/  HADD2.F32 R220, -RZ, R219.H1_H1 ;  /* 0x300000dbffdc7230 */ /* 0x000fe20000004100 */
[----:B------:R-:W-:Y:S01]  /*6bc0*/  F2FP.F16.E4M3.UNPACK_B R201, R124.H1 ;  /* 0x0000007cffc9723e */ /* 0x000fe200030006ff */
[----:B------:R-:W-:Y:S01]  /*6bd0*/  HADD2.F32 R124, -RZ, R152.H1_H1 ;  /* 0x30000098ff7c7230 */ /* 0x000fe20000004100 */
[----:B------:R-:W-:Y:S01]  /*6be0*/  F2FP.F16.E4M3.UNPACK_B R142, R142.H1 ;  /* 0x0000008eff8e723e */ /* 0x000fe200030006ff */
[----:B------:R-:W-:Y:S01]  /*6bf0*/  HADD2.F32 R200, -RZ, R199.H1_H1 ;  /* 0x300000c7ffc87230 */ /* 0x000fe20000004100 */
[----:B------:R-:W-:Y:S01]  /*6c00*/  F2FP.F16.E4M3.UNPACK_B R207, R126 ;  /* 0x0000007effcf723e */ /* 0x000fe200020006ff */
[----:B------:R-:W-:Y:S01]  /*6c10*/  HADD2.F32 R202, -RZ, R201.H1_H1 ;  /* 0x300000c9ffca7230 */ /* 0x000fe20000004100 */
[----:B------:R-:W-:Y:S01]  /*6c20*/  UIADD3 UR4, UPT, UPT, UR5, 0xb0, URZ ;  /* 0x000000b005047890 */ /* 0x000fe2000fffe0ff */
[C---:B------:R-:W-:Y:S01]  /*6c30*/  FMUL R117, R121.reuse, R117 ;  /* 0x0000007579757220 */ /* 0x040fe20000400000 */
[C---:B------:R-:W-:Y:S01]  /*6c40*/  FMUL R88, R121.reuse, R88 ;  /* 0x0000005879587220 */ /* 0x040fe20000400000 */
[----:B------:R-:W-:Y:S01]  /*6c50*/  F2FP.F16.E4M3.UNPACK_B R209, R126.H1 ;  /* 0x0000007effd1723e */ /* 0x000fe200030006ff */
[----:B------:R-:W-:Y:S01]  /*6c60*/  HADD2.F32 R126, -RZ, R146.H1_H1 ;  /* 0x30000092ff7e7230 */ /* 0x000fe20000004100 */
[----:B------:R-:W-:Y:S01]  /*6c70*/  UPRMT UR4, UR59, 0x654, UR4 ;  /* 0x000006543b047896 */ /* 0x000fe20008000004 */
[C---:B------:R-:W-:Y:S01]  /*6c80*/  FMUL R89, R121.reuse, R89 ;  /* 0x0000005979597220 */ /* 0x040fe20000400000 */
[C---:B------:R-:W-:Y:S01]  /*6c90*/  FMUL R72, R121.reuse, R72 ;  /* 0x0000004879487220 */ /* 0x040fe20000400000 */
[----:B------:R-:W-:Y:S01]  /*6ca0*/  F2FP.F16.E4M3.UNPACK_B R140, R143 ;  /* 0x0000008fff8c723e */ /* 0x000fe200020006ff */
[----:B------:R-:W-:Y:S02]  /*6cb0*/  HADD2.F32 R208, -RZ, R207.H1_H1 ;  /* 0x300000cfffd07230 */ /* 0x000fe40000004100 */
[C---:B------:R-:W-:Y:S01]  /*6cc0*/  FMUL R73, R121.reuse, R73 ;  /* 0x0000004979497220 */ /* 0x040fe20000400000 */
[C---:B------:R-:W-:Y:S01]  /*6cd0*/  FMUL R76, R121.reuse, R76 ;  /* 0x0000004c794c7220 */ /* 0x040fe20000400000 */
[----:B------:R-:W-:Y:S01]  /*6ce0*/  F2FP.F16.E4M3.UNPACK_B R203, R125 ;  /* 0x0000007dffcb723e */ /* 0x000fe200020006ff */
[----:B------:R-:W-:Y:S01]  /*6cf0*/  HADD2.F32 R210, -RZ, R209.H1_H1 ;  /* 0x300000d1ffd27230 */ /* 0x000fe20000004100 */
[----:B-1----:R-:W-:Y:S01]  /*6d00*/  SYNCS.ARRIVE.TRANS64.RED.A1T0 RZ, [UR4], RZ ;  /* 0x000000ffffff79a7 */ /* 0x002fe20008100404 */
[C---:B------:R-:W-:Y:S01]  /*6d10*/  FMUL R77, R121.reuse, R77 ;  /* 0x0000004d794d7220 */ /* 0x040fe20000400000 */
[C---:B------:R-:W-:Y:S01]  /*6d20*/  FMUL R80, R121.reuse, R80 ;  /* 0x0000005079507220 */ /* 0x040fe20000400000 */
[----:B------:R-:W-:Y:S01]  /*6d30*/  F2FP.F16.E4M3.UNPACK_B R205, R125.H1 ;  /* 0x0000007dffcd723e */ /* 0x000fe200030006ff */
[--C-:B------:R-:W-:Y:S02]  /*6d40*/  HADD2.F32 R125, -RZ, R144.reuse.H0_H0 ;  /* 0x20000090ff7d7230 */ /* 0x100fe40000004100 */
[C---:B------:R-:W-:Y:S01]  /*6d50*/  FMUL R81, R121.reuse, R81 ;  /* 0x0000005179517220 */ /* 0x040fe20000400000 */
[C---:B------:R-:W-:Y:S01]  /*6d60*/  FMUL R84, R121.reuse, R84 ;  /* 0x0000005479547220 */ /* 0x040fe20000400000 */
[----:B------:R-:W-:Y:S01]  /*6d70*/  F2FP.F16.E4M3.UNPACK_B R183, R128 ;  /* 0x00000080ffb7723e */ /* 0x000fe200020006ff */
[----:B------:R-:W-:Y:S02]  /*6d80*/  HADD2.F32 R204, -RZ, R203.H1_H1 ;  /* 0x300000cbffcc7230 */ /* 0x000fe40000004100 */
[C---:B------:R-:W-:Y:S01]  /*6d90*/  FMUL R85, R121.reuse, R85 ;  /* 0x0000005579557220 */ /* 0x040fe20000400000 */
[C---:B------:R-:W-:Y:S01]  /*6da0*/  FMUL R56, R121.reuse, R56 ;  /* 0x0000003879387220 */ /* 0x040fe20000400000 */
[----:B------:R-:W-:Y:S01]  /*6db0*/  F2FP.F16.E4M3.UNPACK_B R185, R128.H1 ;  /* 0x00000080ffb9723e */ /* 0x000fe200030006ff */
[----:B------:R-:W-:Y:S02]  /*6dc0*/  HADD2.F32 R128, -RZ, R144.H1_H1 ;  /* 0x30000090ff807230 */ /* 0x000fe40000004100 */
[C---:B------:R-:W-:Y:S01]  /*6dd0*/  FMUL R57, R121.reuse, R57 ;  /* 0x0000003979397220 */ /* 0x040fe20000400000 */
[C---:B------:R-:W-:Y:S01]  /*6de0*/  FMUL R60, R121.reuse, R60 ;  /* 0x0000003c793c7220 */ /* 0x040fe20000400000 */
[----:B------:R-:W-:Y:S01]  /*6df0*/  F2FP.F16.E4M3.UNPACK_B R138, R143.H1 ;  /* 0x0000008fff8a723e */ /* 0x000fe200030006ff */
[----:B------:R-:W-:Y:S02]  /*6e00*/  HADD2.F32 R184, -RZ, R183.H1_H1 ;  /* 0x300000b7ffb87230 */ /* 0x000fe40000004100 */
[C---:B------:R-:W-:Y:S01]  /*6e10*/  FMUL R61, R121.reuse, R61 ;  /* 0x0000003d793d7220 */ /* 0x040fe20000400000 */
[C---:B------:R-:W-:Y:S01]  /*6e20*/  FMUL R64, R121.reuse, R64 ;  /* 0x0000004079407220 */ /* 0x040fe20000400000 */
[----:B------:R-:W-:Y:S01]  /*6e30*/  F2FP.F16.E4M3.UNPACK_B R211, R127 ;  /* 0x0000007fffd3723e */ /* 0x000fe200020006ff */
[----:B------:R-:W-:Y:S02]  /*6e40*/  HADD2.F32 R186, -RZ, R185.H1_H1 ;  /* 0x300000b9ffba7230 */ /* 0x000fe40000004100 */
        /* <DEDUP_REMOVED lines=21> */
[----:B------:R-:W-:Y:S02]  /*6fa0*/  HADD2.F32 R192, -RZ, R191.H1_H1 ;  /* 0x300000bfffc07230 */ /* 0x000fe40000004100 */
[C---:B------:R-:W-:Y:S01]  /*6fb0*/  FMUL R24, R121.reuse, R24 ;  /* 0x0000001879187220 */ /* 0x040fe20000400000 */
[----:B------:R-:W-:Y:S01]  /*6fc0*/  F2FP.F16.E4M3.UNPACK_B R136, R148 ;  /* 0x00000094ff88723e */ /* 0x000fe200020006ff */
        /* <DEDUP_REMOVED lines=17> */
[----:B------:R-:W-:Y:S02]  /*70e0*/  HADD2.F32 R188, -RZ, R187.H1_H1 ;  /* 0x300000bbffbc7230 */ /* 0x000fe40000004100 */
[C---:B------:R-:W-:Y:S01]  /*70f0*/  FMUL R7, R121.reuse, R7 ;  /* 0x0000000779077220 */ /* 0x040fe20000400000 */
[----:B------:R-:W-:Y:S01]  /*7100*/  F2FP.F16.E4M3.UNPACK_B R167, R132 ;  /* 0x00000084ffa7723e */ /* 0x000fe200020006ff */
[C---:B------:R-:W-:Y:S01]  /*7110*/  FMUL R8, R121.reuse, R8 ;  /* 0x0000000879087220 */ /* 0x040fe20000400000 */
[C---:B------:R-:W-:Y:S01]  /*7120*/  FMUL R9, R121.reuse, R9 ;  /* 0x0000000979097220 */ /* 0x040fe20000400000 */
[----:B------:R-:W-:Y:S01]  /*7130*/  F2FP.F16.E4M3.UNPACK_B R169, R132.H1 ;  /* 0x00000084ffa9723e */ /* 0x000fe200030006ff */
[----:B------:R-:W-:Y:S02]  /*7140*/  HADD2.F32 R132, -RZ, R140.H1_H1 ;  /* 0x3000008cff847230 */ /* 0x000fe40000004100 */
[C---:B------:R-:W-:Y:S01]  /*7150*/  FMUL R12, R121.reuse, R12 ;  /* 0x0000000c790c7220 */ /* 0x040fe20000400000 */
[----:B------:R-:W-:Y:S02]  /*7160*/  HADD2.F32 R168, -RZ, R167.H1_H1 ;  /* 0x300000a7ffa87230 */ /* 0x000fe40000004100 */
[C---:B------:R-:W-:Y:S01]  /*7170*/  FMUL R13, R121.reuse, R13 ;  /* 0x0000000d790d7220 */ /* 0x040fe20000400000 */
[----:B------:R-:W-:Y:S01]  /*7180*/  F2FP.F16.E4M3.UNPACK_B R137, R148.H1 ;  /* 0x00000094ff89723e */ /* 0x000fe200030006ff */
[----:B------:R-:W-:Y:S01]  /*7190*/  HADD2.F32 R224, -RZ, R223.H1_H1 ;  /* 0x300000dfffe07230 */ /* 0x000fe20000004100 */
[C---:B------:R-:W-:Y:S01]  /*71a0*/  SHF.L.U32 R241, R240.reuse, 0x5, RZ ;  /* 0x00000005f0f17819 */ /* 0x040fe200000006ff */
[----:B------:R-:W-:Y:S02]  /*71b0*/  HADD2.F32 R228, -RZ, R227.H1_H1 ;  /* 0x300000e3ffe47230 */ /* 0x000fe40000004100 */
[C---:B------:R-:W-:Y:S01]  /*71c0*/  FMUL R16, R121.reuse, R16 ;  /* 0x0000001079107220 */ /* 0x040fe20000400000 */
[----:B------:R-:W-:Y:S01]  /*71d0*/  FMUL R17, R121, R17 ;  /* 0x0000001179117220 */ /* 0x000fe20000400000 */
[----:B------:R-:W-:Y:S01]  /*71e0*/  LOP3.LUT R243, R241, 0x80, RZ, 0xc0, !PT ;  /* 0x00000080f1f37812 */ /* 0x000fe200078ec0ff */
[C---:B------:R-:W-:Y:S01]  /*71f0*/  FMUL R20, R121.reuse, R94 ;  /* 0x0000005e79147220 */ /* 0x040fe20000400000 */
[C---:B------:R-:W-:Y:S01]  /*7200*/  FMUL R94, R121.reuse, R100 ;  /* 0x00000064795e7220 */ /* 0x040fe20000400000 */
[--C-:B------:R-:W-:Y:S02]  /*7210*/  HADD2.F32 R100, -RZ, R156.reuse.H1_H1 ;  /* 0x3000009cff647230 */ /* 0x100fe40000004100 */
[C---:B------:R-:W-:Y:S01]  /*7220*/  FMUL R92, R121.reuse, R98 ;  /* 0x00000062795c7220 */ /* 0x040fe20000400000 */
[----:B------:R-:W-:Y:S02]  /*7230*/  HADD2.F32 R98, -RZ, R156.H0_H0 ;  /* 0x2000009cff627230 */ /* 0x000fe40000004100 */
[C---:B------:R-:W-:Y:S01]  /*7240*/  FMUL R93, R121.reuse, R99 ;  /* 0x00000063795d7220 */ /* 0x040fe20000400000 */
[----:B------:R-:W-:Y:S01]  /*7250*/  F2FP.F16.E4M3.UNPACK_B R195, R131 ;  /* 0x00000083ffc3723e */ /* 0x000fe200020006ff */
[----:B------:R-:W-:Y:S02]  /*7260*/  HADD2.F32 R156, -RZ, R155.H1_H1 ;  /* 0x3000009bff9c7230 */ /* 0x000fe40000004100 */
[----:B------:R-:W-:Y:S01]  /*7270*/  FMUL R21, R121, R95 ;  /* 0x0000005f79157220 */ /* 0x000fe20000400000 */
[C---:B------:R-:W-:Y:S01]  /*7280*/  FFMA R104, R123.reuse, R98, R104 ;  /* 0x000000627b687223 */ /* 0x040fe20000000068 */
[----:B------:R-:W-:Y:S01]  /*7290*/  F2FP.F16.E4M3.UNPACK_B R197, R131.H1 ;  /* 0x00000083ffc5723e */ /* 0x000fe200030006ff */
[----:B------:R-:W-:Y:S01]  /*72a0*/  FFMA R105, R123, R100, R105 ;  /* 0x000000647b697223 */ /* 0x000fe20000000069 */
[----:B------:R-:W-:Y:S01]  /*72b0*/  LOP3.LUT R98, R243, 0x10, R240, 0xf8, !PT ;  /* 0x00000010f3627812 */ /* 0x000fe200078ef8f0 */
[C---:B------:R-:W-:Y:S01]  /*72c0*/  FMUL R95, R121.reuse, R101 ;  /* 0x00000065795f7220 */ /* 0x040fe20000400000 */
[----:B------:R-:W-:Y:S02]  /*72d0*/  HADD2.F32 R101, -RZ, R152.H0_H0 ;  /* 0x20000098ff657230 */ /* 0x000fe40000004100 */
[C---:B------:R-:W-:Y:S01]  /*72e0*/  FMUL R96, R121.reuse, R102 ;  /* 0x0000006679607220 */ /* 0x040fe20000400000 */
[--C-:B------:R-:W-:Y:S02]  /*72f0*/  HADD2.F32 R99, -RZ, R154.reuse.H0_H0 ;  /* 0x2000009aff637230 */ /* 0x100fe40000004100 */
[C---:B------:R-:W-:Y:S01]  /*7300*/  FMUL R106, R121.reuse, R106 ;  /* 0x0000006a796a7220 */ /* 0x040fe20000400000 */
[-C--:B------:R-:W-:Y:S01]  /*7310*/  F2FP.F16.E4M3.UNPACK_B R175, R134.reuse ;  /* 0x00000086ffaf723e */ /* 0x080fe200020006ff */
[----:B------:R-:W-:Y:S02]  /*7320*/  HADD2.F32 R102, -RZ, R154.H1_H1 ;  /* 0x3000009aff667230 */ /* 0x000fe40000004100 */
[----:B------:R-:W-:Y:S01]  /*7330*/  FMUL R107, R121, R107 ;  /* 0x0000006b796b7220 */ /* 0x000fe20000400000 */
[C---:B------:R-:W-:Y:S01]  /*7340*/  FFMA R106, R123.reuse, R99, R106 ;  /* 0x000000637b6a7223 */ /* 0x040fe2000000006a */
[----:B------:R-:W-:Y:S01]  /*7350*/  F2FP.F16.E4M3.UNPACK_B R177, R134.H1 ;  /* 0x00000086ffb1723e */ /* 0x000fe200030006ff */
[----:B------:R-:W-:Y:S02]  /*7360*/  HADD2.F32 R176, -RZ, R175.H1_H1 ;  /* 0x300000afffb07230 */ /* 0x000fe40000004100 */
[C---:B------:R-:W-:Y:S01]  /*7370*/  FFMA R107, R123.reuse, R102, R107 ;  /* 0x000000667b6b7223 */ /* 0x040fe2000000006b */
[C---:B------:R-:W-:Y:S01]  /*7380*/  FFMA R108, R123.reuse, R101, R108 ;  /* 0x000000657b6c7223 */ /* 0x040fe2000000006c */
[----:B------:R-:W-:Y:S01]  /*7390*/  F2FP.F16.E4M3.UNPACK_B R139, R149 ;  /* 0x00000095ff8b723e */ /* 0x000fe200020006ff */
[----:B------:R-:W-:Y:S01]  /*73a0*/  FFMA R109, R123, R124, R109 ;  /* 0x0000007c7b6d7223 */ /* 0x000fe2000000006d */
[----:B------:R-:W-:Y:S01]  /*73b0*/  HADD2.F32 R196, -RZ, R195.H1_H1 ;  /* 0x300000c3ffc47230 */ /* 0x000fe20000004100 */
[----:B------:R-:W-:Y:S01]  /*73c0*/  F2FP.SATFINITE.E4M3.F32.PACK_AB_MERGE_C R106, R107, R106, RZ ;  /* 0x0000006a6b6a723e */ /* 0x000fe200048070ff */
[C---:B------:R-:W-:Y:S01]  /*73d0*/  FMUL R97, R121.reuse, R103 ;  /* 0x0000006779617220 */ /* 0x040fe20000400000 */
[----:B------:R-:W-:Y:S02]  /*73e0*/  HADD2.F32 R103, -RZ, R146.H0_H0 ;  /* 0x20000092ff677230 */ /* 0x000fe40000004100 */
[----:B------:R-:W-:Y:S01]  /*73f0*/  FMUL R110, R121, R110 ;  /* 0x0000006e796e7220 */ /* 0x000fe20000400000 */
[----:B------:R-:W-:Y:S01]  /*7400*/  F2FP.SATFINITE.E4M3.F32.PACK_AB_MERGE_C R104, R105, R104, R106 ;  /* 0x000000686968723e */ /* 0x000fe2000480706a */
[----:B------:R-:W-:Y:S02]  /*7410*/  HADD2.F32 R140, -RZ, R139.H1_H1 ;  /* 0x3000008bff8c7230 */ /* 0x000fe40000004100 */
[----:B------:R-:W-:Y:S01]  /*7420*/  FMUL R111, R121, R111 ;  /* 0x0000006f796f7220 */ /* 0x000fe20000400000 */
[----:B------:R-:W-:Y:S01]  /*7430*/  FFMA R110, R123, R103, R110 ;  /* 0x000000677b6e7223 */ /* 0x000fe2000000006e */
[----:B------:R-:W-:Y:S01]  /*7440*/  FMUL R114, R121, R114 ;  /* 0x0000007279727220 */ /* 0x000fe20000400000 */
[----:B------:R-:W-:Y:S01]  /*7450*/  F2FP.F16.E4M3.UNPACK_B R171, R133 ;  /* 0x00000085ffab723e */ /* 0x000fe200020006ff */
[C---:B------:R-:W-:Y:S01]  /*7460*/  FFMA R111, R123.reuse, R126, R111 ;  /* 0x0000007e7b6f7223 */ /* 0x040fe2000000006f */
[C---:B------:R-:W-:Y:S01]  /*7470*/  FFMA R112, R123.reuse, R125, R112 ;  /* 0x0000007d7b707223 */ /* 0x040fe20000000070 */
[----:B------:R-:W-:Y:S01]  /*7480*/  F2FP.F16.E4M3.UNPACK_B R173, R133.H1 ;  /* 0x00000085ffad723e */ /* 0x000fe200030006ff */
[C---:B------:R-:W-:Y:S01]  /*7490*/  FFMA R113, R123.reuse, R128, R113 ;  /* 0x000000807b717223 */ /* 0x040fe20000000071 */
[----:B------:R-:W-:Y:S01]  /*74a0*/  FFMA R114, R123, R127, R114 ;  /* 0x0000007f7b727223 */ /* 0x000fe20000000072 */
[----:B------:R-:W-:Y:S01]  /*74b0*/  F2FP.F16.E4M3.UNPACK_B R141, R149.H1 ;  /* 0x00000095ff8d723e */ /* 0x000fe200030006ff */
[----:B------:R-:W-:Y:S01]  /*74c0*/  HADD2.F32 R131, -RZ, R138.H0_H0 ;  /* 0x2000008aff837230 */ /* 0x000fe20000004100 */
[----:B------:R-:W-:Y:S01]  /*74d0*/  F2FP.SATFINITE.E4M3.F32.PACK_AB_MERGE_C R110, R111, R110, RZ ;  /* 0x0000006e6f6e723e */ /* 0x000fe200048070ff */
[--C-:B------:R-:W-:Y:S02]  /*74e0*/  HADD2.F32 R133, -RZ, R136.reuse.H0_H0 ;  /* 0x20000088ff857230 */ /* 0x100fe40000004100 */
[----:B------:R-:W-:Y:S01]  /*74f0*/  FMUL R115, R121, R115 ;  /* 0x0000007379737220 */ /* 0x000fe20000400000 */
[----:B------:R-:W-:Y:S01]  /*7500*/  HADD2.F32 R136, -RZ, R136.H1_H1 ;  /* 0x30000088ff887230 */ /* 0x000fe20000004100 */
[----:B------:R-:W-:Y:S01]  /*7510*/  F2FP.SATFINITE.E4M3.F32.PACK_AB_MERGE_C R105, R109, R108, R110 ;  /* 0x0000006c6d69723e */ /* 0x000fe2000480706e */
[----:B------:R-:W-:Y:S02]  /*7520*/  HADD2.F32 R172, -RZ, R171.H1_H1 ;  /* 0x300000abffac7230 */ /* 0x000fe40000004100 */
[C---:B------:R-:W-:Y:S01]  /*7530*/  FFMA R115, R123.reuse, R130, R115 ;  /* 0x000000827b737223 */ /* 0x040fe20000000073 */
[C---:B------:R-:W-:Y:S01]  /*7540*/  FFMA R116, R123.reuse, R129, R116 ;  /* 0x000000817b747223 */ /* 0x040fe20000000074 */
[----:B------:R-:W-:Y:S01]  /*7550*/  FFMA R117, R123, R132, R117 ;  /* 0x000000847b757223 */ /* 0x000fe20000000075 */
[----:B------:R-:W-:Y:S01]  /*7560*/  FMUL R118, R121, R118 ;  /* 0x0000007679767220 */ /* 0x000fe20000400000 */
[----:B------:R-:W-:Y:S01]  /*7570*/  HADD2.F32 R134, -RZ, R138.H1_H1 ;  /* 0x3000008aff867230 */ /* 0x000fe20000004100 */
[----:B------:R-:W-:Y:S01]  /*7580*/  F2FP.SATFINITE.E4M3.F32.PACK_AB_MERGE_C R114, R115, R114, RZ ;  /* 0x000000727372723e */ /* 0x000fe200048070ff */
[----:B------:R-:W-:Y:S01]  /*7590*/  FMUL R119, R121, R119 ;  /* 0x0000007779777220 */ /* 0x000fe20000400000 */
[----:B------:R-:W-:Y:S01]  /*75a0*/  F2FP.F16.E4M3.UNPACK_B R179, R135 ;  /* 0x00000087ffb3723e */ /* 0x000fe200020006ff */
[----:B------:R-:W-:Y:S01]  /*75b0*/  FFMA R118, R123, R131, R118 ;  /* 0x000000837b767223 */ /* 0x000fe20000000076 */
[----:B------:R-:W-:Y:S01]  /*75c0*/  F2FP.F16.E4M3.UNPACK_B R181, R135.H1 ;  /* 0x00000087ffb5723e */ /* 0x000fe200030006ff */
[----:B------:R-:W-:Y:S01]  /*75d0*/  HADD2.F32 R135, -RZ, R137.H0_H0 ;  /* 0x20000089ff877230 */ /* 0x000fe20000004100 */
[----:B------:R-:W-:Y:S01]  /*75e0*/  F2FP.SATFINITE.E4M3.F32.PACK_AB_MERGE_C R106, R113, R112, R114 ;  /* 0x00000070716a723e */ /* 0x000fe20004807072 */
[C---:B------:R-:W-:Y:S01]  /*75f0*/  FFMA R119, R123.reuse, R134, R119 ;  /* 0x000000867b777223 */ /* 0x040fe20000000077 */
[C---:B------:R-:W-:Y:S01]  /*7600*/  FFMA R88, R123.reuse, R133, R88 ;  /* 0x000000857b587223 */ /* 0x040fe20000000058 */
[----:B------:R-:W-:Y:S01]  /*7610*/  FFMA R89, R123, R136, R89 ;  /* 0x000000887b597223 */ /* 0x000fe20000000059 */
[----:B------:R-:W-:Y:S01]  /*7620*/  HADD2.F32 R180, -RZ, R179.H1_H1 ;  /* 0x300000b3ffb47230 */ /* 0x000fe20000004100 */
[----:B------:R-:W-:Y:S01]  /*7630*/  F2FP.F16.E4M3.UNPACK_B R143, R150 ;  /* 0x00000096ff8f723e */ /* 0x000fe200020006ff */
[----:B------:R-:W-:Y:S01]  /*7640*/  FMUL R90, R121, R90 ;  /* 0x0000005a795a7220 */ /* 0x000fe20000400000 */
[----:B------:R-:W-:Y:S01]  /*7650*/  HADD2.F32 R138, -RZ, R137.H1_H1 ;  /* 0x30000089ff8a7230 */ /* 0x000fe20000004100 */
[----:B------:R-:W-:Y:S01]  /*7660*/  F2FP.SATFINITE.E4M3.F32.PACK_AB_MERGE_C R107, R119, R118, RZ ;  /* 0x00000076776b723e */ /* 0x000fe200048070ff */
[----:B------:R-:W-:Y:S02]  /*7670*/  HADD2.F32 R137, -RZ, R139.H0_H0 ;  /* 0x2000008bff897230 */ /* 0x000fe40000004100 */
[----:B------:R-:W-:Y:S01]  /*7680*/  FFMA R90, R123, R135, R90 ;  /* 0x000000877b5a7223 */ /* 0x000fe2000000005a */
[----:B------:R-:W-:Y:S01]  /*7690*/  HADD2.F32 R144, -RZ, R143.H1_H1 ;  /* 0x3000008fff907230 */ /* 0x000fe20000004100 */
[----:B------:R-:W-:Y:S01]  /*76a0*/  F2FP.SATFINITE.E4M3.F32.PACK_AB_MERGE_C R107, R117, R116, R107 ;  /* 0x00000074756b723e */ /* 0x000fe2000480706b */
[----:B------:R-:W-:Y:S01]  /*76b0*/  FMUL R91, R121, R91 ;  /* 0x0000005b795b7220 */ /* 0x000fe20000400000 */
[----:B------:R-:W-:Y:S01]  /*76c0*/  F2FP.F16.E4M3.UNPACK_B R145, R150.H1 ;  /* 0x00000096ff91723e */ /* 0x000fe200030006ff */
[--C-:B------:R-:W-:Y:S01]  /*76d0*/  HADD2.F32 R139, -RZ, R141.reuse.H0_H0 ;  /* 0x2000008dff8b7230 */ /* 0x100fe20000004100 */
[----:B------:R-:W-:Y:S01]  /*76e0*/  F2FP.F16.E4M3.UNPACK_B R147, R151 ;  /* 0x00000097ff93723e */ /* 0x000fe200020006ff */
[----:B------:R-:W-:Y:S02]  /*76f0*/  HADD2.F32 R142, -RZ, R141.H1_H1 ;  /* 0x3000008dff8e7230 */ /* 0x000fe40000004100 */
[C---:B------:R-:W-:Y:S01]  /*7700*/  FFMA R91, R123.reuse, R138, R91 ;  /* 0x0000008a7b5b7223 */ /* 0x040fe2000000005b */
[----:B------:R-:W-:Y:S02]  /*7710*/  HADD2.F32 R141, -RZ, R143.H0_H0 ;  /* 0x2000008fff8d7230 */ /* 0x000fe40000004100 */
[C---:B------:R-:W-:Y:S01]  /*7720*/  FFMA R0, R123.reuse, R137, R0 ;  /* 0x000000897b007223 */ /* 0x040fe20000000000 */
[----:B------:R-:W-:Y:S01]  /*7730*/  F2FP.F16.E4M3.UNPACK_B R149, R151.H1 ;  /* 0x00000097ff95723e */ /* 0x000fe200030006ff */
[----:B------:R-:W-:Y:S01]  /*7740*/  FFMA R3, R123, R140, R3 ;  /* 0x0000008c7b037223 */ /* 0x000fe20000000003 */
[--C-:B------:R-:W-:Y:S01]  /*7750*/  HADD2.F32 R143, -RZ, R145.reuse.H0_H0 ;  /* 0x20000091ff8f7230 */ /* 0x100fe20000004100 */
[----:B------:R-:W-:Y:S01]  /*7760*/  F2FP.SATFINITE.E4M3.F32.PACK_AB_MERGE_C R90, R91, R90, RZ ;  /* 0x0000005a5b5a723e */ /* 0x000fe200048070ff */
[----:B------:R-:W-:Y:S01]  /*7770*/  FFMA R20, R123, R139, R20 ;  /* 0x0000008b7b147223 */ /* 0x000fe20000000014 */
[----:B------:R-:W-:Y:S01]  /*7780*/  F2FP.F16.E4M3.UNPACK_B R151, R164 ;  /* 0x000000a4ff97723e */ /* 0x000fe200020006ff */
[----:B------:R-:W-:Y:S01]  /*7790*/  HADD2.F32 R146, -RZ, R145.H1_H1 ;  /* 0x30000091ff927230 */ /* 0x000fe20000004100 */
[----:B------:R-:W-:Y:S01]  /*77a0*/  F2FP.SATFINITE.E4M3.F32.PACK_AB_MERGE_C R88, R89, R88, R90 ;  /* 0x000000585958723e */ /* 0x000fe2000480705a */
[--C-:B------:R-:W-:Y:S02]  /*77b0*/  HADD2.F32 R145, -RZ, R147.reuse.H0_H0 ;  /* 0x20000093ff917230 */ /* 0x100fe40000004100 */
[C---:B------:R-:W-:Y:S01]  /*77c0*/  FFMA R21, R123.reuse, R142, R21 ;  /* 0x0000008e7b157223 */ /* 0x040fe20000000015 */
[C---:B------:R-:W-:Y:S01]  /*77d0*/  FFMA R22, R123.reuse, R141, R22 ;  /* 0x0000008d7b167223 */ /* 0x040fe20000000016 */
[----:B------:R-:W-:Y:S01]  /*77e0*/  HADD2.F32 R148, -RZ, R147.H1_H1 ;  /* 0x30000093ff947230 */ /* 0x000fe20000004100 */
[----:B------:R-:W-:Y:S01]  /*77f0*/  F2FP.F16.E4M3.UNPACK_B R153, R164.H1 ;  /* 0x000000a4ff99723e */ /* 0x000fe200030006ff */
[----:B------:R-:W-:Y:S01]  /*7800*/  FFMA R23, R123, R144, R23 ;  /* 0x000000907b177223 */ /* 0x000fe20000000017 */
[--C-:B------:R-:W-:Y:S01]  /*7810*/  HADD2.F32 R147, -RZ, R149.reuse.H0_H0 ;  /* 0x20000095ff937230 */ /* 0x100fe20000004100 */
[----:B------:R-:W-:Y:S01]  /*7820*/  F2FP.SATFINITE.E4M3.F32.PACK_AB_MERGE_C R20, R21, R20, RZ ;  /* 0x000000141514723e */ /* 0x000fe200048070ff */
[C---:B------:R-:W-:Y:S01]  /*7830*/  FFMA R92, R123.reuse, R143, R92 ;  /* 0x0000008f7b5c7223 */ /* 0x040fe2000000005c */
[----:B------:R-:W-:Y:S02]  /*7840*/  HADD2.F32 R150, -RZ, R149.H1_H1 ;  /* 0x30000095ff967230 */ /* 0x000fe40000004100 */
[----:B------:R-:W-:Y:S01]  /*7850*/  FFMA R93, R123, R146, R93 ;  /* 0x000000927b5d7223 */ /* 0x000fe2000000005d */
[--C-:B------:R-:W-:Y:S01]  /*7860*/  HADD2.F32 R149, -RZ, R151.reuse.H0_H0 ;  /* 0x20000097ff957230 */ /* 0x100fe20000004100 */
[----:B------:R-:W-:Y:S01]  /*7870*/  F2FP.SATFINITE.E4M3.F32.PACK_AB_MERGE_C R89, R3, R0, R20 ;  /* 0x000000000359723e */ /* 0x000fe20004807014 */
[C---:B------:R-:W-:Y:S01]  /*7880*/  FFMA R94, R123.reuse, R145, R94 ;  /* 0x000000917b5e7223 */ /* 0x040fe2000000005e */
[----:B------:R-:W-:Y:S02]  /*7890*/  HADD2.F32 R152, -RZ, R151.H1_H1 ;  /* 0x30000097ff987230 */ /* 0x000fe40000004100 */
[----:B------:R-:W-:Y:S01]  /*78a0*/  FFMA R95, R123, R148, R95 ;  /* 0x000000947b5f7223 */ /* 0x000fe2000000005f */
[----:B------:R-:W-:Y:S01]  /*78b0*/  HADD2.F32 R151, -RZ, R153.H0_H0 ;  /* 0x20000099ff977230 */ /* 0x000fe20000004100 */
[----:B------:R-:W-:Y:S01]  /*78c0*/  F2FP.SATFINITE.E4M3.F32.PACK_AB_MERGE_C R90, R93, R92, RZ ;  /* 0x0000005c5d5a723e */ /* 0x000fe200048070ff */
[C---:B------:R-:W-:Y:S01]  /*78d0*/  FFMA R96, R123.reuse, R147, R96 ;  /* 0x000000937b607223 */ /* 0x040fe20000000060 */
[C---:B------:R-:W-:Y:S01]  /*78e0*/  FFMA R97, R123.reuse, R150, R97 ;  /* 0x000000967b617223 */ /* 0x040fe20000000061 */
[----:B------:R-:W-:Y:S01]  /*78f0*/  FFMA R72, R123, R149, R72 ;  /* 0x000000957b487223 */ /* 0x000fe20000000048 */
[----:B------:R-:W-:Y:S01]  /*7900*/  F2FP.SATFINITE.E4M3.F32.PACK_AB_MERGE_C R90, R23, R22, R90 ;  /* 0x00000016175a723e */ /* 0x000fe2000480705a */
[----:B------:R-:W-:Y:S01]  /*7910*/  FFMA R73, R123, R152, R73 ;  /* 0x000000987b497223 */ /* 0x000fe20000000049 */
[----:B------:R-:W-:Y:S01]  /*7920*/  HADD2.F32 R164, -RZ, R163.H1_H1 ;  /* 0x300000a3ffa47230 */ /* 0x000fe20000004100 */
[----:B------:R-:W-:Y:S01]  /*7930*/  F2FP.SATFINITE.E4M3.F32.PACK_AB_MERGE_C R91, R97, R96, RZ ;  /* 0x00000060615b723e */ /* 0x000fe200048070ff */
[----:B------:R-:W-:Y:S01]  /*7940*/  FMUL R74, R121, R74 ;  /* 0x0000004a794a7220 */ /* 0x000fe20000400000 */
[----:B------:R-:W-:Y:S01]  /*7950*/  F2FP.F16.E4M3.UNPACK_B R159, R166 ;  /* 0x000000a6ff9f723e */ /* 0x000fe200020006ff */
[----:B------:R-:W-:Y:S01]  /*7960*/  HADD2.F32 R154, -RZ, R153.H1_H1 ;  /* 0x30000099ff9a7230 */ /* 0x000fe20000004100 */
[----:B------:R-:W-:Y:S01]  /*7970*/  F2FP.SATFINITE.E4M3.F32.PACK_AB_MERGE_C R91, R95, R94, R91 ;  /* 0x0000005e5f5b723e */ /* 0x000fe2000480705b */
[----:B------:R-:W-:Y:S02]  /*7980*/  HADD2.F32 R153, -RZ, R155.H0_H0 ;  /* 0x2000009bff997230 */ /* 0x000fe40000004100 */
[----:B------:R-:W-:Y:S01]  /*7990*/  FFMA R74, R123, R151, R74 ;  /* 0x000000977b4a7223 */ /* 0x000fe2000000004a */
[----:B------:R-:W-:Y:S02]  /*79a0*/  HADD2.F32 R160, -RZ, R159.H1_H1 ;  /* 0x3000009fffa07230 */ /* 0x000fe40000004100 */
[C---:B------:R-:W-:Y:S01]  /*79b0*/  FMUL R75, R121.reuse, R75 ;  /* 0x0000004b794b7220 */ /* 0x040fe20000400000 */
[----:B------:R-:W-:Y:S01]  /*79c0*/  F2FP.F16.E4M3.UNPACK_B R161, R166.H1 ;  /* 0x000000a6ffa1723e */ /* 0x000fe200030006ff */
[----:B------:R-:W-:Y:S02]  /*79d0*/  HADD2.F32 R155, -RZ, R157.H0_H0 ;  /* 0x2000009dff9b7230 */ /* 0x000fe40000004100 */
[----:B------:R-:W-:Y:S01]  /*79e0*/  FMUL R78, R121, R78 ;  /* 0x0000004e794e7220 */ /* 0x000fe20000400000 */
[----:B------:R-:W-:Y:S02]  /*79f0*/  HADD2.F32 R157, -RZ, R159.H0_H0 ;  /* 0x2000009fff9d7230 */ /* 0x000fe40000004100 */
[C---:B------:R-:W-:Y:S01]  /*7a00*/  FFMA R75, R123.reuse, R154, R75 ;  /* 0x0000009a7b4b7223 */ /* 0x040fe2000000004b */
[C---:B------:R-:W-:Y:S01]  /*7a10*/  FFMA R76, R123.reuse, R153, R76 ;  /* 0x000000997b4c7223 */ /* 0x040fe2000000004c */
[C---:B------:R-:W-:Y:S01]  /*7a20*/  FFMA R77, R123.reuse, R156, R77 ;  /* 0x0000009c7b4d7223 */ /* 0x040fe2000000004d */
[----:B------:R-:W-:Y:S01]  /*7a30*/  FFMA R78, R123, R155, R78 ;  /* 0x0000009b7b4e7223 */ /* 0x000fe2000000004e */
[----:B------:R-:W-:Y:S01]  /*7a40*/  FMUL R79, R121, R79 ;  /* 0x0000004f794f7220 */ /* 0x000fe20000400000 */
[--C-:B------:R-:W-:Y:S01]  /*7a50*/  HADD2.F32 R159, -RZ, R161.reuse.H0_H0 ;  /* 0x200000a1ff9f7230 */ /* 0x100fe20000004100 */
[----:B------:R-:W-:Y:S01]  /*7a60*/  F2FP.SATFINITE.E4M3.F32.PACK_AB_MERGE_C R74, R75, R74, RZ ;  /* 0x0000004a4b4a723e */ /* 0x000fe200048070ff */
[----:B------:R-:W-:Y:S01]  /*7a70*/  FMUL R82, R121, R82 ;  /* 0x0000005279527220 */ /* 0x000fe20000400000 */
[----:B------:R-:W-:Y:S02]  /*7a80*/  HADD2.F32 R162, -RZ, R161.H1_H1 ;  /* 0x300000a1ffa27230 */ /* 0x000fe40000004100 */
[----:B------:R-:W-:Y:S01]  /*7a90*/  FFMA R79, R123, R158, R79 ;  /* 0x0000009e7b4f7223 */ /* 0x000fe2000000004f */
[----:B------:R-:W-:Y:S01]  /*7aa0*/  F2FP.SATFINITE.E4M3.F32.PACK_AB_MERGE_C R72, R73, R72, R74 ;  /* 0x000000484948723e */ /* 0x000fe2000480704a */
[C---:B------:R-:W-:Y:S01]  /*7ab0*/  FFMA R80, R123.reuse, R157, R80 ;  /* 0x0000009d7b507223 */ /* 0x040fe20000000050 */
[----:B------:R-:W-:Y:S01]  /*7ac0*/  FFMA R81, R123, R160, R81 ;  /* 0x000000a07b517223 */ /* 0x000fe20000000051 */
[----:B------:R-:W-:Y:S01]  /*7ad0*/  HADD2.F32 R161, -RZ, R163.H0_H0 ;  /* 0x200000a3ffa17230 */ /* 0x000fe20000004100 */
[----:B------:R-:W-:Y:S01]  /*7ae0*/  F2FP.SATFINITE.E4M3.F32.PACK_AB_MERGE_C R73, R79, R78, RZ ;  /* 0x0000004e4f49723e */ /* 0x000fe200048070ff */
[----:B------:R-:W-:Y:S01]  /*7af0*/  FFMA R82, R123, R159, R82 ;  /* 0x0000009f7b527223 */ /* 0x000fe20000000052 */
[----:B------:R-:W-:Y:S01]  /*7b00*/  FMUL R83, R121, R83 ;  /* 0x0000005379537220 */ /* 0x000fe20000400000 */
[--C-:B------:R-:W-:Y:S01]  /*7b10*/  HADD2.F32 R163, -RZ, R165.reuse.H0_H0 ;  /* 0x200000a5ffa37230 */ /* 0x100fe20000004100 */
[----:B------:R-:W-:Y:S01]  /*7b20*/  F2FP.SATFINITE.E4M3.F32.PACK_AB_MERGE_C R73, R77, R76, R73 ;  /* 0x0000004c4d49723e */ /* 0x000fe20004807049 */
[----:B------:R-:W-:Y:S01]  /*7b30*/  FMUL R86, R121, R86 ;  /* 0x0000005679567220 */ /* 0x000fe20000400000 */
[----:B------:R-:W-:Y:S02]  /*7b40*/  HADD2.F32 R166, -RZ, R165.H1_H1 ;  /* 0x300000a5ffa67230 */ /* 0x000fe40000004100 */
[C---:B------:R-:W-:Y:S01]  /*7b50*/  FFMA R83, R123.reuse, R162, R83 ;  /* 0x000000a27b537223 */ /* 0x040fe20000000053 */
[C---:B------:R-:W-:Y:S01]  /*7b60*/  FFMA R84, R123.reuse, R161, R84 ;  /* 0x000000a17b547223 */ /* 0x040fe20000000054 */
[C---:B------:R-:W-:Y:S01]  /*7b70*/  FFMA R85, R123.reuse, R164, R85 ;  /* 0x000000a47b557223 */ /* 0x040fe20000000055 */
[----:B------:R-:W-:Y:S02]  /*7b80*/  HADD2.F32 R165, -RZ, R167.H0_H0 ;  /* 0x200000a7ffa57230 */ /* 0x000fe40000004100 */
[----:B------:R-:W-:Y:S01]  /*7b90*/  FFMA R86, R123, R163, R86 ;  /* 0x000000a37b567223 */ /* 0x000fe20000000056 */
[----:B------:R-:W-:Y:S01]  /*7ba0*/  F2FP.SATFINITE.E4M3.F32.PACK_AB_MERGE_C R74, R83, R82, RZ ;  /* 0x00000052534a723e */ /* 0x000fe200048070ff */
[C---:B------:R-:W-:Y:S01]  /*7bb0*/  FMUL R87, R121.reuse, R87 ;  /* 0x0000005779577220 */ /* 0x040fe20000400000 */
[--C-:B------:R-:W-:Y:S02]  /*7bc0*/  HADD2.F32 R167, -RZ, R169.reuse.H0_H0 ;  /* 0x200000a9ffa77230 */ /* 0x100fe40000004100 */
[----:B------:R-:W-:Y:S01]  /*7bd0*/  FMUL R58, R121, R58 ;  /* 0x0000003a793a7220 */ /* 0x000fe20000400000 */
[----:B------:R-:W-:Y:S01]  /*7be0*/  HADD2.F32 R170, -RZ, R169.H1_H1 ;  /* 0x300000a9ffaa7230 */ /* 0x000fe20000004100 */
[----:B------:R-:W-:Y:S01]  /*7bf0*/  F2FP.SATFINITE.E4M3.F32.PACK_AB_MERGE_C R74, R81, R80, R74 ;  /* 0x00000050514a723e */ /* 0x000fe2000480704a */
        /* <DEDUP_REMOVED lines=39> */
[----:B------:R-:W-:Y:S01]  /*7e70*/  HADD2.F32 R183, -RZ, R185.H0_H0 ;  /* 0x200000b9ffb77230 */ /* 0x000fe20000004100 */
[----:B------:R-:W-:Y:S01]  /*7e80*/  F2FP.SATFINITE.E4M3.F32.PACK_AB_MERGE_C R58, R67, R66, RZ ;  /* 0x00000042433a723e */ /* 0x000fe200048070ff */
[----:B------:R-:W-:Y:S02]  /*7e90*/  HADD2.F32 R185, -RZ, R187.H0_H0 ;  /* 0x200000bbffb97230 */ /* 0x000fe40000004100 */
[C---:B------:R-:W-:Y:S01]  /*7ea0*/  FFMA R71, R123.reuse, R182, R71 ;  /* 0x000000b67b477223 */ /* 0x040fe20000000047 */
[----:B------:R-:W-:Y:S01]  /*7eb0*/  FFMA R40, R123, R181, R40 ;  /* 0x000000b57b287223 */ /* 0x000fe20000000028 */
[----:B------:R-:W-:Y:S01]  /*7ec0*/  F2FP.SATFINITE.E4M3.F32.PACK_AB_MERGE_C R58, R65, R64, R58 ;  /* 0x00000040413a723e */ /* 0x000fe2000480703a */
[----:B------:R-:W-:Y:S01]  /*7ed0*/  FFMA R41, R123, R184, R41 ;  /* 0x000000b87b297223 */ /* 0x000fe20000000029 */
[----:B------:R-:W-:Y:S01]  /*7ee0*/  FMUL R42, R121, R42 ;  /* 0x0000002a792a7220 */ /* 0x000fe20000400000 */
[----:B------:R-:W-:Y:S01]  /*7ef0*/  F2FP.SATFINITE.E4M3.F32.PACK_AB_MERGE_C R59, R71, R70, RZ ;  /* 0x00000046473b723e */ /* 0x000fe200048070ff */
[----:B------:R-:W-:Y:S01]  /*7f00*/  FMUL R43, R121, R43 ;  /* 0x0000002b792b7220 */ /* 0x000fe20000400000 */
[--C-:B------:R-:W-:Y:S02]  /*7f10*/  HADD2.F32 R187, -RZ, R189.reuse.H0_H0 ;  /* 0x200000bdffbb7230 */ /* 0x100fe40000004100 */
[----:B------:R-:W-:Y:S01]  /*7f20*/  FFMA R42, R123, R183, R42 ;  /* 0x000000b77b2a7223 */ /* 0x000fe2000000002a */
[----:B------:R-:W-:Y:S01]  /*7f30*/  FMUL R46, R121, R46 ;  /* 0x0000002e792e7220 */ /* 0x000fe20000400000 */
[----:B------:R-:W-:Y:S02]  /*7f40*/  HADD2.F32 R190, -RZ, R189.H1_H1 ;  /* 0x300000bdffbe7230 */ /* 0x000fe40000004100 */
[----:B------:R-:W-:Y:S01]  /*7f50*/  FFMA R43, R123, R186, R43 ;  /* 0x000000ba7b2b7223 */ /* 0x000fe2000000002b */
[----:B------:R-:W-:Y:S02]  /*7f60*/  HADD2.F32 R189, -RZ, R191.H0_H0 ;  /* 0x200000bfffbd7230 */ /* 0x000fe40000004100 */
[----:B------:R-:W-:Y:S01]  /*7f70*/  FMUL R47, R121, R47 ;  /* 0x0000002f792f7220 */ /* 0x000fe20000400000 */
[C---:B------:R-:W-:Y:S01]  /*7f80*/  FFMA R44, R123.reuse, R185, R44 ;  /* 0x000000b97b2c7223 */ /* 0x040fe2000000002c */
[C---:B------:R-:W-:Y:S01]  /*7f90*/  FFMA R45, R123.reuse, R188, R45 ;  /* 0x000000bc7b2d7223 */ /* 0x040fe2000000002d */
[----:B------:R-:W-:Y:S02]  /*7fa0*/  HADD2.F32 R191, -RZ, R193.H0_H0 ;  /* 0x200000c1ffbf7230 */ /* 0x000fe40000004100 */
[----:B------:R-:W-:Y:S01]  /*7fb0*/  FFMA R46, R123, R187, R46 ;  /* 0x000000bb7b2e7223 */ /* 0x000fe2000000002e */
[----:B------:R-:W-:Y:S01]  /*7fc0*/  FMUL R50, R121, R50 ;  /* 0x0000003279327220 */ /* 0x000fe20000400000 */
[----:B------:R-:W-:Y:S02]  /*7fd0*/  HADD2.F32 R193, -RZ, R195.H0_H0 ;  /* 0x200000c3ffc17230 */ /* 0x000fe40000004100 */
[----:B------:R-:W-:Y:S01]  /*7fe0*/  FFMA R47, R123, R190, R47 ;  /* 0x000000be7b2f7223 */ /* 0x000fe2000000002f */
[----:B------:R-:W-:Y:S01]  /*7ff0*/  FMUL R51, R121, R51 ;  /* 0x0000003379337220 */ /* 0x000fe20000400000 */
[C---:B------:R-:W-:Y:S01]  /*8000*/  FFMA R48, R123.reuse, R189, R48 ;  /* 0x000000bd7b307223 */ /* 0x040fe20000000030 */
[C---:B------:R-:W-:Y:S01]  /*8010*/  FFMA R49, R123.reuse, R192, R49 ;  /* 0x000000c07b317223 */ /* 0x040fe20000000031 */
        /* <DEDUP_REMOVED lines=45> */
[C---:B------:R-:W-:Y:S01]  /*82f0*/  FFMA R39, R123.reuse, R214, R39 ;  /* 0x000000d67b277223 */ /* 0x040fe20000000027 */
[C---:B------:R-:W-:Y:S01]  /*8300*/  FFMA R4, R123.reuse, R213, R4 ;  /* 0x000000d57b047223 */ /* 0x040fe20000000004 */
[C---:B------:R-:W-:Y:S01]  /*8310*/  FFMA R5, R123.reuse, R216, R5 ;  /* 0x000000d87b057223 */ /* 0x040fe20000000005 */
[----:B------:R-:W-:Y:S02]  /*8320*/  HADD2.F32 R219, -RZ, R221.H0_H0 ;  /* 0x200000ddffdb7230 */ /* 0x000fe40000004100 */
[----:B------:R-:W-:Y:S01]  /*8330*/  FFMA R6, R123, R215, R6 ;  /* 0x000000d77b067223 */ /* 0x000fe20000000006 */
[----:B------:R-:W-:Y:S01]  /*8340*/  FMUL R10, R121, R10 ;  /* 0x0000000a790a7220 */ /* 0x000fe20000400000 */
[----:B------:R-:W-:Y:S01]  /*8350*/  FFMA R7, R123, R218, R7 ;  /* 0x000000da7b077223 */ /* 0x000fe20000000007 */
[----:B------:R-:W-:Y:S02]  /*8360*/  HADD2.F32 R221, -RZ, R223.H0_H0 ;  /* 0x200000dfffdd7230 */ /* 0x000fe40000004100 */
[----:B------:R-:W-:Y:S01]  /*8370*/  FMUL R11, R121, R11 ;  /* 0x0000000b790b7220 */ /* 0x000fe20000400000 */
[C---:B------:R-:W-:Y:S01]  /*8380*/  FFMA R8, R123.reuse, R217, R8 ;  /* 0x000000d97b087223 */ /* 0x040fe20000000008 */
[C---:B------:R-:W-:Y:S01]  /*8390*/  FFMA R9, R123.reuse, R220, R9 ;  /* 0x000000dc7b097223 */ /* 0x040fe20000000009 */
[--C-:B------:R-:W-:Y:S02]  /*83a0*/  HADD2.F32 R223, -RZ, R225.reuse.H0_H0 ;  /* 0x200000e1ffdf7230 */ /* 0x100fe40000004100 */
[----:B------:R-:W-:Y:S01]  /*83b0*/  FFMA R10, R123, R219, R10 ;  /* 0x000000db7b0a7223 */ /* 0x000fe2000000000a */
[----:B------:R-:W-:Y:S02]  /*83c0*/  HADD2.F32 R226, -RZ, R225.H1_H1 ;  /* 0x300000e1ffe27230 */ /* 0x000fe40000004100 */
[----:B------:R-:W-:Y:S01]  /*83d0*/  FMUL R14, R121, R14 ;  /* 0x0000000e790e7220 */ /* 0x000fe20000400000 */
[----:B------:R-:W-:Y:S02]  /*83e0*/  HADD2.F32 R225, -RZ, R227.H0_H0 ;  /* 0x200000e3ffe17230 */ /* 0x000fe40000004100 */
[----:B------:R-:W-:Y:S01]  /*83f0*/  FFMA R11, R123, R222, R11 ;  /* 0x000000de7b0b7223 */ /* 0x000fe2000000000b */
[----:B------:R-:W-:Y:S01]  /*8400*/  FMUL R15, R121, R15 ;  /* 0x0000000f790f7220 */ /* 0x000fe20000400000 */
[C---:B------:R-:W-:Y:S01]  /*8410*/  FFMA R12, R123.reuse, R221, R12 ;  /* 0x000000dd7b0c7223 */ /* 0x040fe2000000000c */
[----:B------:R-:W-:Y:S01]  /*8420*/  SHF.L.U32 R242, R240, 0x4, RZ ;  /* 0x00000004f0f27819 */ /* 0x000fe200000006ff */
[C---:B------:R-:W-:Y:S01]  /*8430*/  FFMA R13, R123.reuse, R224, R13 ;  /* 0x000000e07b0d7223 */ /* 0x040fe2000000000d */
[--C-:B------:R-:W-:Y:S02]  /*8440*/  HADD2.F32 R227, -RZ, R229.reuse.H0_H0 ;  /* 0x200000e5ffe37230 */ /* 0x100fe40000004100 */
[----:B------:R-:W-:Y:S01]  /*8450*/  FFMA R14, R123, R223, R14 ;  /* 0x000000df7b0e7223 */ /* 0x000fe2000000000e */
[----:B------:R-:W-:Y:S02]  /*8460*/  HADD2.F32 R230, -RZ, R229.H1_H1 ;  /* 0x300000e5ffe67230 */ /* 0x000fe40000004100 */
[----:B------:R-:W-:Y:S01]  /*8470*/  FMUL R18, R121, R18 ;  /* 0x0000001279127220 */ /* 0x000fe20000400000 */
[----:B------:R-:W-:Y:S01]  /*8480*/  FFMA R15, R123, R226, R15 ;  /* 0x000000e27b0f7223 */ /* 0x000fe2000000000f */
[----:B------:R-:W-:Y:S01]  /*8490*/  FMUL R19, R121, R19 ;  /* 0x0000001379137220 */ /* 0x000fe20000400000 */
[C---:B------:R-:W-:Y:S01]  /*84a0*/  FFMA R16, R123.reuse, R225, R16 ;  /* 0x000000e17b107223 */ /* 0x040fe20000000010 */
[----:B------:R-:W-:Y:S01]  /*84b0*/  LOP3.LUT R242, R242, 0x600, RZ, 0xc0, !PT ;  /* 0x00000600f2f27812 */ /* 0x000fe200078ec0ff */
[C---:B------:R-:W-:Y:S01]  /*84c0*/  FFMA R17, R123.reuse, R228, R17 ;  /* 0x000000e47b117223 */ /* 0x040fe20000000011 */
[----:B------:R-:W-:Y:S01]  /*84d0*/  FFMA R18, R123, R227, R18 ;  /* 0x000000e37b127223 */ /* 0x000fe20000000012 */
[----:B------:R-:W-:Y:S01]  /*84e0*/  F2FP.SATFINITE.E4M3.F32.PACK_AB_MERGE_C R42, R43, R42, RZ ;  /* 0x0000002a2b2a723e */ /* 0x000fe200048070ff */
[----:B------:R-:W-:Y:S01]  /*84f0*/  FFMA R19, R123, R230, R19 ;  /* 0x000000e67b137223 */ /* 0x000fe20000000013 */
[----:B------:R-:W-:Y:S01]  /*8500*/  SHF.L.U32 R229, R240, 0x2, RZ ;  /* 0x00000002f0e57819 */ /* 0x000fe200000006ff */
[----:B------:R-:W-:Y:S01]  /*8510*/  BSSY.RECONVERGENT B0, `(.L_x_105) ;  /* 0x0000054000007945 */ /* 0x000fe20003800200 */
[----:B------:R-:W-:Y:S02]  /*8520*/  LOP3.LUT R240, R242, 0x60, R241, 0xf8, !PT ;  /* 0x00000060f2f07812 */ /* 0x000fe400078ef8f1 */
[----:B------:R-:W-:Y:S02]  /*8530*/  F2FP.SATFINITE.E4M3.F32.PACK_AB_MERGE_C R40, R41, R40, R42 ;  /* 0x000000282928723e */ /* 0x000fe4000480702a */
[----:B------:R-:W-:Y:S02]  /*8540*/  F2FP.SATFINITE.E4M3.F32.PACK_AB_MERGE_C R59, R69, R68, R59 ;  /* 0x00000044453b723e */ /* 0x000fe4000480703b */
[----:B------:R-:W-:Y:S02]  /*8550*/  F2FP.SATFINITE.E4M3.F32.PACK_AB_MERGE_C R26, R27, R26, RZ ;  /* 0x0000001a1b1a723e */ /* 0x000fe400048070ff */
[----:B------:R-:W-:Y:S02]  /*8560*/  F2FP.SATFINITE.E4M3.F32.PACK_AB_MERGE_C R6, R7, R6, RZ ;  /* 0x000000060706723e */ /* 0x000fe400048070ff */
[----:B------:R-:W-:Y:S02]  /*8570*/  F2FP.SATFINITE.E4M3.F32.PACK_AB_MERGE_C R24, R25, R24, R26 ;  /* 0x000000181918723e */ /* 0x000fe4000480701a */
[----:B------:R-:W-:Y:S02]  /*8580*/  F2FP.SATFINITE.E4M3.F32.PACK_AB_MERGE_C R4, R5, R4, R6 ;  /* 0x000000040504723e */ /* 0x000fe40004807006 */
[----:B------:R-:W-:Y:S02]  /*8590*/  LOP3.LUT R240, R240, 0x100, R241, 0xf8, !PT ;  /* 0x00000100f0f07812 */ /* 0x000fe400078ef8f1 */
[----:B------:R-:W-:Y:S02]  /*85a0*/  LOP3.LUT R229, R98, 0x10, R229, 0x78, !PT ;  /* 0x0000001062e57812 */ /* 0x000fe400078e78e5 */
[----:B------:R-:W-:Y:S02]  /*85b0*/  F2FP.SATFINITE.E4M3.F32.PACK_AB_MERGE_C R46, R47, R46, RZ ;  /* 0x0000002e2f2e723e */ /* 0x000fe400048070ff */
[----:B------:R-:W-:Y:S02]  /*85c0*/  LOP3.LUT R98, R240, R229, RZ, 0xfc, !PT ;  /* 0x000000e5f0627212 */ /* 0x000fe400078efcff */
[----:B------:R-:W-:Y:S02]  /*85d0*/  F2FP.SATFINITE.E4M3.F32.PACK_AB_MERGE_C R41, R45, R44, R46 ;  /* 0x0000002c2d29723e */ /* 0x000fe4000480702e */
[----:B------:R-:W-:Y:S01]  /*85e0*/  F2FP.SATFINITE.E4M3.F32.PACK_AB_MERGE_C R42, R51, R50, RZ ;  /* 0x00000032332a723e */ /* 0x000fe200048070ff */
[----:B------:R1:W-:Y:S01]  /*85f0*/  STS.128 [R98+UR44+0x3a00], R104 ;  /* 0x003a006862007988 */ /* 0x0003e20008000c2c */
[----:B------:R-:W-:Y:S02]  /*8600*/  F2FP.SATFINITE.E4M3.F32.PACK_AB_MERGE_C R43, R55, R54, RZ ;  /* 0x00000036372b723e */ /* 0x000fe400048070ff */
[----:B------:R-:W-:Y:S02]  /*8610*/  F2FP.SATFINITE.E4M3.F32.PACK_AB_MERGE_C R30, R31, R30, RZ ;  /* 0x0000001e1f1e723e */ /* 0x000fe400048070ff */
[----:B------:R-:W-:Y:S02]  /*8620*/  F2FP.SATFINITE.E4M3.F32.PACK_AB_MERGE_C R34, R35, R34, RZ ;  /* 0x000000222322723e */ /* 0x000fe400048070ff */
[----:B------:R-:W-:Y:S01]  /*8630*/  F2FP.SATFINITE.E4M3.F32.PACK_AB_MERGE_C R27, R39, R38, RZ ;  /* 0x00000026271b723e */ /* 0x000fe200048070ff */
[----:B------:R1:W-:Y:S01]  /*8640*/  STS.128 [R98+UR44+0x4200], R88 ;  /* 0x0042005862007988 */ /* 0x0003e20008000c2c */
[----:B------:R-:W-:Y:S02]  /*8650*/  F2FP.SATFINITE.E4M3.F32.PACK_AB_MERGE_C R10, R11, R10, RZ ;  /* 0x0000000a0b0a723e */ /* 0x000fe400048070ff */
[----:B------:R-:W-:Y:S02]  /*8660*/  F2FP.SATFINITE.E4M3.F32.PACK_AB_MERGE_C R14, R15, R14, RZ ;  /* 0x0000000e0f0e723e */ /* 0x000fe400048070ff */
[----:B------:R-:W-:Y:S02]  /*8670*/  F2FP.SATFINITE.E4M3.F32.PACK_AB_MERGE_C R18, R19, R18, RZ ;  /* 0x000000121312723e */ /* 0x000fe400048070ff */
[----:B------:R-:W-:Y:S01]  /*8680*/  F2FP.SATFINITE.E4M3.F32.PACK_AB_MERGE_C R42, R49, R48, R42 ;  /* 0x00000030312a723e */ /* 0x000fe2000480702a */
[----:B------:R1:W-:Y:S01]  /*8690*/  STS.128 [R98+UR44+0x4a00], R72 ;  /* 0x004a004862007988 */ /* 0x0003e20008000c2c */
[----:B------:R-:W-:Y:S02]  /*86a0*/  F2FP.SATFINITE.E4M3.F32.PACK_AB_MERGE_C R43, R53, R52, R43 ;  /* 0x00000034352b723e */ /* 0x000fe4000480702b */
[----:B------:R-:W-:Y:S02]  /*86b0*/  F2FP.SATFINITE.E4M3.F32.PACK_AB_MERGE_C R25, R29, R28, R30 ;  /* 0x0000001c1d19723e */ /* 0x000fe4000480701e */
[----:B------:R-:W-:Y:S02]  /*86c0*/  F2FP.SATFINITE.E4M3.F32.PACK_AB_MERGE_C R26, R33, R32, R34 ;  /* 0x00000020211a723e */ /* 0x000fe40004807022 */
[----:B------:R-:W-:Y:S01]  /*86d0*/  F2FP.SATFINITE.E4M3.F32.PACK_AB_MERGE_C R27, R37, R36, R27 ;  /* 0x00000024251b723e */ /* 0x000fe2000480701b */
[----:B------:R1:W-:Y:S01]  /*86e0*/  STS.128 [R98+UR44+0x5200], R56 ;  /* 0x0052003862007988 */ /* 0x0003e20008000c2c */
[----:B------:R-:W-:Y:S02]  /*86f0*/  F2FP.SATFINITE.E4M3.F32.PACK_AB_MERGE_C R5, R9, R8, R10 ;  /* 0x000000080905723e */ /* 0x000fe4000480700a */
[----:B------:R-:W-:Y:S02]  /*8700*/  F2FP.SATFINITE.E4M3.F32.PACK_AB_MERGE_C R6, R13, R12, R14 ;  /* 0x0000000c0d06723e */ /* 0x000fe4000480700e */
[----:B------:R-:W-:Y:S02]  /*8710*/  F2FP.SATFINITE.E4M3.F32.PACK_AB_MERGE_C R7, R17, R16, R18 ;  /* 0x000000101107723e */ /* 0x000fe40004807012 */
[----:B------:R-:W-:Y:S01]  /*8720*/  IADD3 R120, PT, PT, R120, 0x1, RZ ;  /* 0x0000000178787810 */ /* 0x000fe20007ffe0ff */
[----:B------:R1:W-:Y:S08]  /*8730*/  STS.128 [R98+UR44+0x5a00], R40 ;  /* 0x005a002862007988 */ /* 0x0003f00008000c2c */
[----:B------:R1:W-:Y:S08]  /*8740*/  STS.128 [R98+UR44+0x6200], R24 ;  /* 0x0062001862007988 */ /* 0x0003f00008000c2c */
[----:B------:R1:W-:Y:S01]  /*8750*/  STS.128 [R98+UR44+0x6a00], R4 ;  /* 0x006a000462007988 */ /* 0x0003e20008000c2c */
[----:B------:R-:W-:Y:S01]  /*8760*/  @!PT LDS RZ, [RZ] ;  /* 0x00000000fffff984 */ /* 0x000fe20000000800 */
[----:B------:R-:W-:Y:S01]  /*8770*/  @!PT LDS RZ, [RZ] ;  /* 0x00000000fffff984 */ /* 0x000fe20000000800 */
[----:B------:R-:W-:Y:S01]  /*8780*/  @!PT LDS RZ, [RZ] ;  /* 0x00000000fffff984 */ /* 0x000fe20000000800 */
[----:B------:R-:W-:Y:S01]  /*8790*/  @!PT LDS RZ, [RZ] ;  /* 0x00000000fffff984 */ /* 0x000fe20000000800 */
[----:B------:R2:W-:Y:S07]  /*87a0*/  MEMBAR.ALL.CTA ;  /* 0x0000000000007992 */ /* 0x0005ee0000008000 */
[----:B--2---:R-:W2:Y:S02]  /*87b0*/  FENCE.VIEW.ASYNC.S ;  /* 0x00000000000073c6 */ /* 0x004ea40000000000 */
[----:B--2---:R-:W-:Y:S06]  /*87c0*/  BAR.SYNC.DEFER_BLOCKING 0x1, 0x80 ;  /* 0x0042000000007b1d */ /* 0x004fec0000010000 */
[----:B------:R-:W-:Y:S05]  /*87d0*/  @P0 BRA `(.L_x_106) ;  /* 0x00000000009c0947 */ /* 0x000fea0003800000 */
[----:B------:R-:W-:Y:S02]  /*87e0*/  UIADD3 UR4, UP0, UPT, UR60, 0x680, URZ ;  /* 0x000006803c047890 */ /* 0x000fe4000ff1e0ff */
[----:B------:R-:W-:Y:S02]  /*87f0*/  UIMAD UR9, UR46, 0xe0, URZ ;  /* 0x000000e02e0978a4 */ /* 0x000fe4000f8e02ff */
[----:B------:R-:W-:Y:S02]  /*8800*/  USHF.L.U32 UR10, UR45, 0x6, URZ ;  /* 0x000000062d0a7899 */ /* 0x000fe400080006ff */
[----:B------:R-:W-:Y:S02]  /*8810*/  UIADD3 UR8, UPT, UPT, UR44, 0x3a00, URZ ;  /* 0x00003a002c087890 */ /* 0x000fe4000fffe0ff */
[----:B------:R-:W-:Y:S01]  /*8820*/  UIADD3.X UR5, UPT, UPT, URZ, UR61, URZ, UP0, !UPT ;  /* 0x0000003dff057290 */ /* 0x000fe200087fe4ff */
[----:B------:R-:W-:Y:S01]  /*8830*/  UMOV UR11, UR36 ;  /* 0x00000024000b7c82 */ /* 0x000fe20008000000 */
[----:B------:R-:W-:Y:S02]  /*8840*/  UIADD3 UR16, UPT, UPT, UR44, 0x4200, URZ ;  /* 0x000042002c107890 */ /* 0x000fe4000fffe0ff */
[----:B------:R-:W-:Y:S01]  /*8850*/  UIADD3 UR17, UPT, UPT, UR9, 0x20, URZ ;  /* 0x0000002009117890 */ /* 0x000fe2000fffe0ff */
[----:B------:R-:W-:Y:S01]  /*8860*/  UMOV UR19, UR36 ;  /* 0x0000002400137c82 */ /* 0x000fe20008000000 */
[----:B------:R-:W-:Y:S03]  /*8870*/  UMOV UR18, UR10 ;  /* 0x0000000a00127c82 */ /* 0x000fe60008000000 */
[----:B------:R2:W-:Y:S01]  /*8880*/  UTMASTG.3D [UR8], [UR4] ;  /* 0x00000008040073b5 */ /* 0x0005e20008010000 */
[----:B------:R-:W-:Y:S02]  /*8890*/  UIADD3 UR28, UPT, UPT, UR44, 0x4a00, URZ ;  /* 0x00004a002c1c7890 */ /* 0x000fe4000fffe0ff */
[----:B------:R-:W-:Y:S01]  /*88a0*/  UIADD3 UR29, UPT, UPT, UR9, 0x40, URZ ;  /* 0x00000040091d7890 */ /* 0x000fe2000fffe0ff */
[----:B------:R-:W-:Y:S01]  /*88b0*/  UMOV UR31, UR36 ;  /* 0x00000024001f7c82 */ /* 0x000fe20008000000 */
[----:B------:R-:W-:Y:S01]  /*88c0*/  UMOV UR30, UR10 ;  /* 0x0000000a001e7c82 */ /* 0x000fe20008000000 */
[----:B------:R-:W-:Y:S01]  /*88d0*/  UIADD3 UR32, UPT, UPT, UR44, 0x5200, URZ ;  /* 0x000052002c207890 */ /* 0x000fe2000fffe0ff */
[----:B------:R2:W-:Y:S01]  /*88e0*/  UTMASTG.3D [UR16], [UR4] ;  /* 0x00000010040073b5 */ /* 0x0005e20008010000 */
[----:B------:R-:W-:Y:S01]  /*88f0*/  UIADD3 UR33, UPT, UPT, UR9, 0x60, URZ ;  /* 0x0000006009217890 */ /* 0x000fe2000fffe0ff */
[----:B------:R-:W-:Y:S01]  /*8900*/  UMOV UR35, UR36 ;  /* 0x0000002400237c82 */ /* 0x000fe20008000000 */
[----:B------:R-:W-:Y:S01]  /*8910*/  UMOV UR34, UR10 ;  /* 0x0000000a00227c82 */ /* 0x000fe20008000000 */
[----:B------:R-:W-:Y:S02]  /*8920*/  UIADD3 UR24, UPT, UPT, UR44, 0x5a00, URZ ;  /* 0x00005a002c187890 */ /* 0x000fe4000fffe0ff */
[----:B------:R-:W-:Y:S01]  /*8930*/  UIADD3 UR25, UPT, UPT, UR9, 0x80, URZ ;  /* 0x0000008009197890 */ /* 0x000fe2000fffe0ff */
[----:B------:R2:W-:Y:S01]  /*8940*/  UTMASTG.3D [UR28], [UR4] ;  /* 0x0000001c040073b5 */ /* 0x0005e20008010000 */
[----:B------:R-:W-:Y:S01]  /*8950*/  UMOV UR27, UR36 ;  /* 0x00000024001b7c82 */ /* 0x000fe20008000000 */
[----:B------:R-:W-:Y:S01]  /*8960*/  UMOV UR26, UR10 ;  /* 0x0000000a001a7c82 */ /* 0x000fe20008000000 */
[----:B------:R-:W-:Y:S02]  /*8970*/  UIADD3 UR20, UPT, UPT, UR44, 0x6200, URZ ;  /* 0x000062002c147890 */ /* 0x000fe4000fffe0ff */
[----:B------:R-:W-:Y:S01]  /*8980*/  UIADD3 UR21, UPT, UPT, UR9, 0xa0, URZ ;  /* 0x000000a009157890 */ /* 0x000fe2000fffe0ff */
[----:B------:R-:W-:Y:S01]  /*8990*/  UMOV UR23, UR36 ;  /* 0x0000002400177c82 */ /* 0x000fe20008000000 */
[----:B------:R2:W-:Y:S01]  /*89a0*/  UTMASTG.3D [UR32], [UR4] ;  /* 0x00000020040073b5 */ /* 0x0005e20008010000 */
[----:B------:R-:W-:Y:S01]  /*89b0*/  UMOV UR22, UR10 ;  /* 0x0000000a00167c82 */ /* 0x000fe20008000000 */
[----:B------:R-:W-:Y:S02]  /*89c0*/  UIADD3 UR12, UPT, UPT, UR44, 0x6a00, URZ ;  /* 0x00006a002c0c7890 */ /* 0x000fe4000fffe0ff */
[----:B------:R-:W-:Y:S01]  /*89d0*/  UIADD3 UR13, UPT, UPT, UR9, 0xc0, URZ ;  /* 0x000000c0090d7890 */ /* 0x000fe2000fffe0ff */
[----:B------:R-:W-:Y:S01]  /*89e0*/  UMOV UR15, UR36 ;  /* 0x00000024000f7c82 */ /* 0x000fe20008000000 */
[----:B------:R-:W-:Y:S01]  /*89f0*/  UMOV UR14, UR10 ;  /* 0x0000000a000e7c82 */ /* 0x000fe20008000000 */
[----:B------:R2:W-:Y:S01]  /*8a00*/  UTMASTG.3D [UR24], [UR4] ;  /* 0x00000018040073b5 */ /* 0x0005e20008010000 */
[----:B------:R2:W-:Y:S05]  /*8a10*/  UTMASTG.3D [UR20], [UR4] ;  /* 0x00000014040073b5 */ /* 0x0005ea0008010000 */
[----:B------:R2:W-:Y:S01]  /*8a20*/  UTMASTG.3D [UR12], [UR4] ;  /* 0x0000000c040073b5 */ /* 0x0005e20008010000 */
[----:B------:R0:W-:Y:S01]  /*8a30*/  UTMACMDFLUSH ;  /* 0x00000000000079b7 */ /* 0x0001e20000000000 */
[----:B--2---:R-:W-:Y:S04]  /*8a40*/  DEPBAR.LE SB0, 0x0 ;  /* 0x000080000000791a */ /* 0x004fe80000000000 */
.L_x_106:
[----:B------:R-:W-:Y:S05]  /*8a50*/  BSYNC.RECONVERGENT B0 ;  /* 0x0000000000007941 */ /* 0x000fea0003800200 */
.L_x_105:
[----:B------:R-:W-:Y:S01]  /*8a60*/  UISETP.NE.AND UP1, UPT, UR48, URZ, UPT ;  /* 0x000000ff3000728c */ /* 0x000fe2000bf25270 */
[----:B------:R-:W-:Y:S01]  /*8a70*/  BAR.SYNC.DEFER_BLOCKING 0x1, 0x80 ;  /* 0x0042000000007b1d */ /* 0x000fe20000010000 */
[----:B------:R-:W-:Y:S01]  /*8a80*/  UISETP.NE.AND UP0, UPT, UR47, 0x2, UPT ;  /* 0x000000022f00788c */ /* 0x000fe2000bf05270 */
[C---:B------:R-:W-:Y:S01]  /*8a90*/  ISETP.NE.AND P0, PT, R120.reuse, 0x4, PT ;  /* 0x000000047800780c */ /* 0x040fe20003f05270 */
[----:B------:R-:W-:Y:S02]  /*8aa0*/  UIADD3 UR46, UPT, UPT, UR37, UR56, URZ ;  /* 0x00000038252e7290 */ /* 0x000fe4000fffe0ff */
[----:B------:R-:W-:Y:S01]  /*8ab0*/  USEL UR4, URZ, 0x1, UP0 ;  /* 0x00000001ff047887 */ /* 0x000fe20008000000 */
[----:B------:R-:W-:Y:S01]  /*8ac0*/  SEL R0, RZ, 0x1, P0 ;  /* 0x00000001ff007807 */ /* 0x000fe20000000000 */
[----:B------:R-:W-:Y:S01]  /*8ad0*/  UIADD3 UR45, UPT, UPT, UR38, UR57, URZ ;  /* 0x00000039262d7290 */ /* 0x000fe2000fffe0ff */
[----:B------:R-:W-:Y:S01]  /*8ae0*/  SEL R120, R120, RZ, P0 ;  /* 0x000000ff78787207 */ /* 0x000fe20000000000 */
[----:B------:R-:W-:Y:S01]  /*8af0*/  USEL UR16, UR47, URZ, UP0 ;  /* 0x000000ff2f107287 */ /* 0x000fe20008000000 */
[----:B------:R-:W-:Y:S02]  /*8b00*/  LOP3.LUT R239, R239, R0, RZ, 0x3c, !PT ;  /* 0x00000000efef7212 */ /* 0x000fe400078e3cff */
[----:B------:R-:W-:Y:S01]  /*8b10*/  LOP3.LUT R238, R238, UR4, RZ, 0x3c, !PT ;  /* 0x00000004eeee7c12 */ /* 0x000fe2000f8e3cff */
[----:B------:R-:W-:Y:S01]  /*8b20*/  UMOV UR36, UR49 ;  /* 0x0000003100247c82 */ /* 0x000fe20008000000 */
[----:B------:R-:W-:Y:S07]  /*8b30*/  BRA.U UP1, `(.L_x_107) ;  /* 0xffffffc101ac7547 */ /* 0x000fee000b83ffff */
[----:B------:R-:W-:Y:S05]  /*8b40*/  EXIT ;  /* 0x000000000000794d */ /* 0x000fea0003800000 */
.L_x_24:
[----:B---3--:R3:W4:Y:S02]  /*8b50*/  SYNCS.PHASECHK.TRANS64.TRYWAIT P0, [R0+URZ+0xe0], R3 ;  /* 0x0000e003000075a7 */ /* 0x00872400080011ff */
[----:B----4-:R-:W-:Y:S05]  /*8b60*/  @!P0 NANOSLEEP.SYNCS 0x989680 ;  /* 0x009896800000895d */ /* 0x010fea0003900000 */
[----:B------:R-:W4:Y:S02]  /*8b70*/  @!P0 SYNCS.PHASECHK.TRANS64 P0, [R0+URZ+0xe0], R3 ;  /* 0x0000e003000085a7 */ /* 0x000f2400080010ff */
[----:B----4-:R-:W-:Y:S05]  /*8b80*/  @!P0 BRA `(.L_x_24) ;  /* 0xfffffffc00f08947 */ /* 0x010fea000383ffff */
[----:B------:R-:W-:Y:S05]  /*8b90*/  BRA `(.L_x_108) ;  /* 0xffffff8c001c7947 */ /* 0x000fea000383ffff */
.L_x_27:
[----:B---3--:R-:W-:Y:S07]  /*8ba0*/  MOV R0, UR33 ;  /* 0x0000002100007c02 */ /* 0x008fee0008000f00 */
.L_x_109:
[----:B---3--:R3:W4:Y:S02]  /*8bb0*/  SYNCS.PHASECHK.TRANS64.TRYWAIT P0, [R0+URZ+0x28], R3 ;  /* 0x00002803000075a7 */ /* 0x00872400080011ff */
[----:B----4-:R-:W-:Y:S05]  /*8bc0*/  @!P0 NANOSLEEP.SYNCS 0x989680 ;  /* 0x009896800000895d */ /* 0x010fea0003900000 */
[----:B------:R-:W4:Y:S02]  /*8bd0*/  @!P0 SYNCS.PHASECHK.TRANS64 P0, [R0+URZ+0x28], R3 ;  /* 0x00002803000085a7 */ /* 0x000f2400080010ff */
[----:B----4-:R-:W-:Y:S05]  /*8be0*/  @!P0 BRA `(.L_x_109) ;  /* 0xfffffffc00f08947 */ /* 0x010fea000383ffff */
[----:B------:R-:W-:Y:S05]  /*8bf0*/  BRA `(.L_x_26) ;  /* 0xffffff8c005c7947 */ /* 0x000fea000383ffff */
.L_x_34:
[----:B-1----:R-:W-:Y:S07]  /*8c00*/  MOV R0, UR9 ;  /* 0x0000000900007c02 */ /* 0x002fee0008000f00 */
.L_x_110:
[----:B-1----:R1:W2:Y:S02]  /*8c10*/  SYNCS.PHASECHK.TRANS64.TRYWAIT P0, [R0+URZ+0x28], R3 ;  /* 0x00002803000075a7 */ /* 0x0022a400080011ff */
[----:B--2---:R-:W-:Y:S05]  /*8c20*/  @!P0 NANOSLEEP.SYNCS 0x989680 ;  /* 0x009896800000895d */ /* 0x004fea0003900000 */
[----:B------:R-:W2:Y:S02]  /*8c30*/  @!P0 SYNCS.PHASECHK.TRANS64 P0, [R0+URZ+0x28], R3 ;  /* 0x00002803000085a7 */ /* 0x000ea400080010ff */
[----:B--2---:R-:W-:Y:S05]  /*8c40*/  @!P0 BRA `(.L_x_110) ;  /* 0xfffffffc00f08947 */ /* 0x004fea000383ffff */
[----:B------:R-:W-:Y:S05]  /*8c50*/  BRA `(.L_x_33) ;  /* 0xffffff9000187947 */ /* 0x000fea000383ffff */
.L_x_39:
[----:B-1----:R1:W2:Y:S02]  /*8c60*/  SYNCS.PHASECHK.TRANS64.TRYWAIT P0, [R3+URZ+0x70], R0 ;  /* 0x00007000030075a7 */ /* 0x0022a400080011ff */
[----:B--2---:R-:W-:Y:S05]  /*8c70*/  @!P0 NANOSLEEP.SYNCS 0x989680 ;  /* 0x009896800000895d */ /* 0x004fea0003900000 */
[----:B------:R-:W2:Y:S02]  /*8c80*/  @!P0 SYNCS.PHASECHK.TRANS64 P0, [R3+URZ+0x70], R0 ;  /* 0x00007000030085a7 */ /* 0x000ea400080010ff */
[----:B--2---:R-:W-:Y:S05]  /*8c90*/  @!P0 BRA `(.L_x_39) ;  /* 0xfffffffc00f08947 */ /* 0x004fea000383ffff */
[----:B------:R-:W-:Y:S05]  /*8ca0*/  BRA `(.L_x_111) ;  /* 0xffffff9000b87947 */ /* 0x000fea000383ffff */
.L_x_43:
[----:B-1----:R-:W-:-:S07]  /*8cb0*/  MOV R0, UR4 ;  /* 0x0000000400007c02 */ /* 0x002fce0008000f00 */
.L_x_112:
[----:B-1----:R1:W2:Y:S02]  /*8cc0*/  SYNCS.PHASECHK.TRANS64.TRYWAIT P0, [R0+URZ], R3 ;  /* 0x00000003000075a7 */ /* 0x0022a400080011ff */
[----:B--2---:R-:W-:Y:S05]  /*8cd0*/  @!P0 NANOSLEEP.SYNCS 0x989680 ;  /* 0x009896800000895d */ /* 0x004fea0003900000 */
[----:B------:R-:W2:Y:S02]  /*8ce0*/  @!P0 SYNCS.PHASECHK.TRANS64 P0, [R0+URZ], R3 ;  /* 0x00000003000085a7 */ /* 0x000ea400080010ff */
[----:B--2---:R-:W-:Y:S05]  /*8cf0*/  @!P0 BRA `(.L_x_112) ;  /* 0xfffffffc00f08947 */ /* 0x004fea000383ffff */
[----:B------:R-:W-:Y:S05]  /*8d00*/  BRA `(.L_x_113) ;  /* 0xffffff98005c7947 */ /* 0x000fea000383ffff */
.L_x_44:
[----:B------:R-:W-:-:S07]  /*8d10*/  MOV R0, UR5 ;  /* 0x0000000500007c02 */ /* 0x000fce0008000f00 */
.L_x_114:
[----:B-1----:R1:W2:Y:S02]  /*8d20*/  SYNCS.PHASECHK.TRANS64.TRYWAIT P0, [R0+URZ], R3 ;  /* 0x00000003000075a7 */ /* 0x0022a400080011ff */
[----:B--2---:R-:W-:Y:S05]  /*8d30*/  @!P0 NANOSLEEP.SYNCS 0x989680 ;  /* 0x009896800000895d */ /* 0x004fea0003900000 */
[----:B------:R-:W2:Y:S02]  /*8d40*/  @!P0 SYNCS.PHASECHK.TRANS64 P0, [R0+URZ], R3 ;  /* 0x00000003000085a7 */ /* 0x000ea400080010ff */
[----:B--2---:R-:W-:Y:S05]  /*8d50*/  @!P0 BRA `(.L_x_114) ;  /* 0xfffffffc00f08947 */ /* 0x004fea000383ffff */
[----:B------:R-:W-:Y:S05]  /*8d60*/  BRA `(.L_x_115) ;  /* 0xffffff9800687947 */ /* 0x000fea000383ffff */
.L_x_45:
[----:B------:R-:W-:-:S07]  /*8d70*/  MOV R0, UR5 ;  /* 0x0000000500007c02 */ /* 0x000fce0008000f00 */
.L_x_116:
[----:B-1----:R1:W2:Y:S02]  /*8d80*/  SYNCS.PHASECHK.TRANS64.TRYWAIT P0, [R0+URZ], R3 ;  /* 0x00000003000075a7 */ /* 0x0022a400080011ff */
[----:B--2---:R-:W-:Y:S05]  /*8d90*/  @!P0 NANOSLEEP.SYNCS 0x989680 ;  /* 0x009896800000895d */ /* 0x004fea0003900000 */
[----:B------:R-:W2:Y:S02]  /*8da0*/  @!P0 SYNCS.PHASECHK.TRANS64 P0, [R0+URZ], R3 ;  /* 0x00000003000085a7 */ /* 0x000ea400080010ff */
[----:B--2---:R-:W-:Y:S05]  /*8db0*/  @!P0 BRA `(.L_x_116) ;  /* 0xfffffffc00f08947 */ /* 0x004fea000383ffff */
[----:B------:R-:W-:Y:S05]  /*8dc0*/  BRA `(.L_x_117) ;  /* 0xffffff9800747947 */ /* 0x000fea000383ffff */
.L_x_46:
[----:B------:R-:W-:-:S07]  /*8dd0*/  MOV R0, UR5 ;  /* 0x0000000500007c02 */ /* 0x000fce0008000f00 */
.L_x_118:
[----:B-1----:R1:W2:Y:S02]  /*8de0*/  SYNCS.PHASECHK.TRANS64.TRYWAIT P0, [R0+URZ], R3 ;  /* 0x00000003000075a7 */ /* 0x0022a400080011ff */
[----:B--2---:R-:W-:Y:S05]  /*8df0*/  @!P0 NANOSLEEP.SYNCS 0x989680 ;  /* 0x009896800000895d */ /* 0x004fea0003900000 */
[----:B------:R-:W2:Y:S02]  /*8e00*/  @!P0 SYNCS.PHASECHK.TRANS64 P0, [R0+URZ], R3 ;  /* 0x00000003000085a7 */ /* 0x000ea400080010ff */
[----:B--2---:R-:W-:Y:S05]  /*8e10*/  @!P0 BRA `(.L_x_118) ;  /* 0xfffffffc00f08947 */ /* 0x004fea000383ffff */
[----:B------:R-:W-:Y:S05]  /*8e20*/  BRA `(.L_x_119) ;  /* 0xffffff9800807947 */ /* 0x000fea000383ffff */
.L_x_49:
[----:B--2---:R2:W3:Y:S02]  /*8e30*/  SYNCS.PHASECHK.TRANS64.TRYWAIT P0, [R2+URZ+0xd0], R5 ;  /* 0x0000d005020075a7 */ /* 0x0044e400080011ff */
[----:B---3--:R-:W-:Y:S05]  /*8e40*/  @!P0 NANOSLEEP.SYNCS 0x989680 ;  /* 0x009896800000895d */ /* 0x008fea0003900000 */
[----:B------:R-:W3:Y:S02]  /*8e50*/  @!P0 SYNCS.PHASECHK.TRANS64 P0, [R2+URZ+0xd0], R5 ;  /* 0x0000d005020085a7 */ /* 0x000ee400080010ff */
[----:B---3--:R-:W-:Y:S05]  /*8e60*/  @!P0 BRA `(.L_x_49) ;  /* 0xfffffffc00f08947 */ /* 0x008fea000383ffff */
[----:B------:R-:W-:Y:S05]  /*8e70*/  BRA `(.L_x_120) ;  /* 0xffffff9800dc7947 */ /* 0x000fea000383ffff */
.L_x_50:
[----:B------:R-:W-:-:S07]  /*8e80*/  MOV R2, UR4 ;  /* 0x0000000400027c02 */ /* 0x000fce0008000f00 */
.L_x_121:
[----:B--2---:R2:W3:Y:S02]  /*8e90*/  SYNCS.PHASECHK.TRANS64.TRYWAIT P0, [R2+URZ+0x80], R5 ;  /* 0x00008005020075a7 */ /* 0x0044e400080011ff */
[----:B---3--:R-:W-:Y:S05]  /*8ea0*/  @!P0 NANOSLEEP.SYNCS 0x989680 ;  /* 0x009896800000895d */ /* 0x008fea0003900000 */
[----:B------:R-:W3:Y:S02]  /*8eb0*/  @!P0 SYNCS.PHASECHK.TRANS64 P0, [R2+URZ+0x80], R5 ;  /* 0x00008005020085a7 */ /* 0x000ee400080010ff */
[----:B---3--:R-:W-:Y:S05]  /*8ec0*/  @!P0 BRA `(.L_x_121) ;  /* 0xfffffffc00f08947 */ /* 0x008fea000383ffff */
[----:B------:R-:W-:Y:S05]  /*8ed0*/  BRA `(.L_x_122) ;  /* 0xffffff9800ec7947 */ /* 0x000fea000383ffff */
.L_x_51:
[----:B--2---:R2:W3:Y:S02]  /*8ee0*/  SYNCS.PHASECHK.TRANS64.TRYWAIT P1, [R2+URZ+0x70], R5 ;  /* 0x00007005020075a7 */ /* 0x0044e400080211ff */
[----:B---3--:R-:W-:Y:S05]  /*8ef0*/  @!P1 NANOSLEEP.SYNCS 0x989680 ;  /* 0x009896800000995d */ /* 0x008fea0003900000 */
[----:B------:R-:W3:Y:S02]  /*8f00*/  @!P1 SYNCS.PHASECHK.TRANS64 P1, [R2+URZ+0x70], R5 ;  /* 0x00007005020095a7 */ /* 0x000ee400080210ff */
[----:B---3--:R-:W-:Y:S05]  /*8f10*/  @!P1 BRA `(.L_x_51) ;  /* 0xfffffffc00f09947 */ /* 0x008fea000383ffff */
[----:B------:R-:W-:Y:S05]  /*8f20*/  BRA `(.L_x_123) ;  /* 0xffffff9c001c7947 */ /* 0x000fea000383ffff */
.L_x_54:
[----:B------:R-:W-:-:S07]  /*8f30*/  MOV R0, UR4 ;  /* 0x0000000400007c02 */ /* 0x000fce0008000f00 */
.L_x_124:
[----:B--2---:R2:W3:Y:S02]  /*8f40*/  SYNCS.PHASECHK.TRANS64.TRYWAIT P0, [R0+URZ+0x80], R3 ;  /* 0x00008003000075a7 */ /* 0x0044e400080011ff */
[----:B---3--:R-:W-:Y:S05]  /*8f50*/  @!P0 NANOSLEEP.SYNCS 0x989680 ;  /* 0x009896800000895d */ /* 0x008fea0003900000 */
[----:B------:R-:W3:Y:S02]  /*8f60*/  @!P0 SYNCS.PHASECHK.TRANS64 P0, [R0+URZ+0x80], R3 ;  /* 0x00008003000085a7 */ /* 0x000ee400080010ff */
[----:B---3--:R-:W-:Y:S05]  /*8f70*/  @!P0 BRA `(.L_x_124) ;  /* 0xfffffffc00f08947 */ /* 0x008fea000383ffff */
[----:B------:R-:W-:Y:S05]  /*8f80*/  BRA `(.L_x_53) ;  /* 0xffffff9c00707947 */ /* 0x000fea000383ffff */
.L_x_61:
[----:B-1----:R1:W2:Y:S02]  /*8f90*/  SYNCS.PHASECHK.TRANS64.TRYWAIT P1, [R0+URZ+0x70], R5 ;  /* 0x00007005000075a7 */ /* 0x0022a400080211ff */
[----:B--2---:R-:W-:Y:S05]  /*8fa0*/  @!P1 NANOSLEEP.SYNCS 0x989680 ;  /* 0x009896800000995d */ /* 0x004fea0003900000 */
[----:B------:R-:W2:Y:S02]  /*8fb0*/  @!P1 SYNCS.PHASECHK.TRANS64 P1, [R0+URZ+0x70], R5 ;  /* 0x00007005000095a7 */ /* 0x000ea400080210ff */
[----:B--2---:R-:W-:Y:S05]  /*8fc0*/  @!P1 BRA `(.L_x_61) ;  /* 0xfffffffc00f09947 */ /* 0x004fea000383ffff */
[----:B------:R-:W-:Y:S05]  /*8fd0*/  BRA `(.L_x_125) ;  /* 0xffffffa000e47947 */ /* 0x000fea000383ffff */
.L_x_62:
[----:B------:R-:W-:-:S07]  /*8fe0*/  MOV R3, UR31 ;  /* 0x0000001f00037c02 */ /* 0x000fce0008000f00 */
.L_x_126:
[----:B-1----:R1:W2:Y:S02]  /*8ff0*/  SYNCS.PHASECHK.TRANS64.TRYWAIT P0, [R3+URZ+0xb0], R0 ;  /* 0x0000b000030075a7 */ /* 0x0022a400080011ff */
[----:B--2---:R-:W-:Y:S05]  /*9000*/  @!P0 NANOSLEEP.SYNCS 0x989680 ;  /* 0x009896800000895d */ /* 0x004fea0003900000 */
[----:B------:R-:W2:Y:S02]  /*9010*/  @!P0 SYNCS.PHASECHK.TRANS64 P0, [R3+URZ+0xb0], R0 ;  /* 0x0000b000030085a7 */ /* 0x000ea400080010ff */
[----:B--2---:R-:W-:Y:S05]  /*9020*/  @!P0 BRA `(.L_x_126) ;  /* 0xfffffffc00f08947 */ /* 0x004fea000383ffff */
[----:B------:R-:W-:Y:S05]  /*9030*/  BRA `(.L_x_127) ;  /* 0xffffffa400307947 */ /* 0x000fea000383ffff */
.L_x_65:
[----:B------:R-:W-:Y:S07]  /*9040*/  MOV R0, UR7 ;  /* 0x0000000700007c02 */ /* 0x000fee0008000f00 */
.L_x_128:
[----:B-1----:R1:W2:Y:S02]  /*9050*/  SYNCS.PHASECHK.TRANS64.TRYWAIT P0, [R0+URZ], R3 ;  /* 0x00000003000075a7 */ /* 0x0022a400080011ff */
[----:B--2---:R-:W-:Y:S05]  /*9060*/  @!P0 NANOSLEEP.SYNCS 0x989680 ;  /* 0x009896800000895d */ /* 0x004fea0003900000 */
[----:B------:R-:W2:Y:S02]  /*9070*/  @!P0 SYNCS.PHASECHK.TRANS64 P0, [R0+URZ], R3 ;  /* 0x00000003000085a7 */ /* 0x000ea400080010ff */
[----:B--2---:R-:W-:Y:S05]  /*9080*/  @!P0 BRA `(.L_x_128) ;  /* 0xfffffffc00f08947 */ /* 0x004fea000383ffff */
[----:B------:R-:W-:Y:S05]  /*9090*/  BRA `(.L_x_64) ;  /* 0xffffffa4004c7947 */ /* 0x000fea000383ffff */
.L_x_68:
[----:B------:R-:W-:-:S07]  /*90a0*/  MOV R0, UR4 ;  /* 0x0000000400007c02 */ /* 0x000fce0008000f00 */
.L_x_129:
[----:B--2---:R2:W4:Y:S02]  /*90b0*/  SYNCS.PHASECHK.TRANS64.TRYWAIT P0, [R0+URZ], R3 ;  /* 0x00000003000075a7 */ /* 0x00452400080011ff */
[----:B----4-:R-:W-:Y:S05]  /*90c0*/  @!P0 NANOSLEEP.SYNCS 0x989680 ;  /* 0x009896800000895d */ /* 0x010fea0003900000 */
[----:B------:R-:W4:Y:S02]  /*90d0*/  @!P0 SYNCS.PHASECHK.TRANS64 P0, [R0+URZ], R3 ;  /* 0x00000003000085a7 */ /* 0x000f2400080010ff */
[----:B----4-:R-:W-:Y:S05]  /*90e0*/  @!P0 BRA `(.L_x_129) ;  /* 0xfffffffc00f08947 */ /* 0x010fea000383ffff */
[----:B------:R-:W-:Y:S05]  /*90f0*/  BRA `(.L_x_130) ;  /* 0xffffffa800287947 */ /* 0x000fea000383ffff */
.L_x_69:
[----:B------:R-:W-:-:S07]  /*9100*/  MOV R0, UR5 ;  /* 0x0000000500007c02 */ /* 0x000fce0008000f00 */
.L_x_131:
[----:B-1----:R1:W2:Y:S02]  /*9110*/  SYNCS.PHASECHK.TRANS64.TRYWAIT P0, [R0+URZ], R3 ;  /* 0x00000003000075a7 */ /* 0x0022a400080011ff */
[----:B--2---:R-:W-:Y:S05]  /*9120*/  @!P0 NANOSLEEP.SYNCS 0x989680 ;  /* 0x009896800000895d */ /* 0x004fea0003900000 */
[----:B------:R-:W2:Y:S02]  /*9130*/  @!P0 SYNCS.PHASECHK.TRANS64 P0, [R0+URZ], R3 ;  /* 0x00000003000085a7 */ /* 0x000ea400080010ff */
[----:B--2---:R-:W-:Y:S05]  /*9140*/  @!P0 BRA `(.L_x_131) ;  /* 0xfffffffc00f08947 */ /* 0x004fea000383ffff */
[----:B------:R-:W-:Y:S05]  /*9150*/  BRA `(.L_x_132) ;  /* 0xffffffa800347947 */ /* 0x000fea000383ffff */
.L_x_70:
[----:B------:R-:W-:-:S07]  /*9160*/  MOV R0, UR5 ;  /* 0x0000000500007c02 */ /* 0x000fce0008000f00 */
.L_x_133:
[----:B-1----:R1:W2:Y:S02]  /*9170*/  SYNCS.PHASECHK.TRANS64.TRYWAIT P0, [R0+URZ], R3 ;  /* 0x00000003000075a7 */ /* 0x0022a400080011ff */
[----:B--2---:R-:W-:Y:S05]  /*9180*/  @!P0 NANOSLEEP.SYNCS 0x989680 ;  /* 0x009896800000895d */ /* 0x004fea0003900000 */
[----:B------:R-:W2:Y:S02]  /*9190*/  @!P0 SYNCS.PHASECHK.TRANS64 P0, [R0+URZ], R3 ;  /* 0x00000003000085a7 */ /* 0x000ea400080010ff */
[----:B--2---:R-:W-:Y:S05]  /*91a0*/  @!P0 BRA `(.L_x_133) ;  /* 0xfffffffc00f08947 */ /* 0x004fea000383ffff */
[----:B------:R-:W-:Y:S05]  /*91b0*/  BRA `(.L_x_134) ;  /* 0xffffffa800407947 */ /* 0x000fea000383ffff */
.L_x_71:
[----:B------:R-:W-:-:S07]  /*91c0*/  MOV R0, UR4 ;  /* 0x0000000400007c02 */ /* 0x000fce0008000f00 */
.L_x_135:
[----:B-1----:R1:W2:Y:S02]  /*91d0*/  SYNCS.PHASECHK.TRANS64.TRYWAIT P0, [R0+URZ], R3 ;  /* 0x00000003000075a7 */ /* 0x0022a400080011ff */
[----:B--2---:R-:W-:Y:S05]  /*91e0*/  @!P0 NANOSLEEP.SYNCS 0x989680 ;  /* 0x009896800000895d */ /* 0x004fea0003900000 */
[----:B------:R-:W2:Y:S02]  /*91f0*/  @!P0 SYNCS.PHASECHK.TRANS64 P0, [R0+URZ], R3 ;  /* 0x00000003000085a7 */ /* 0x000ea400080010ff */
[----:B--2---:R-:W-:Y:S05]  /*9200*/  @!P0 BRA `(.L_x_135) ;  /* 0xfffffffc00f08947 */ /* 0x004fea000383ffff */
[----:B------:R-:W-:Y:S05]  /*9210*/  BRA `(.L_x_136) ;  /* 0xffffffa8004c7947 */ /* 0x000fea000383ffff */
.L_x_76:
[----:B--2---:R2:W3:Y:S02]  /*9220*/  SYNCS.PHASECHK.TRANS64.TRYWAIT P0, [R3+URZ+0x70], R0 ;  /* 0x00007000030075a7 */ /* 0x0044e400080011ff */
[----:B---3--:R-:W-:Y:S05]  /*9230*/  @!P0 NANOSLEEP.SYNCS 0x989680 ;  /* 0x009896800000895d */ /* 0x008fea0003900000 */
[----:B------:R-:W3:Y:S02]  /*9240*/  @!P0 SYNCS.PHASECHK.TRANS64 P0, [R3+URZ+0x70], R0 ;  /* 0x00007000030085a7 */ /* 0x000ee400080010ff */
[----:B---3--:R-:W-:Y:S05]  /*9250*/  @!P0 BRA `(.L_x_76) ;  /* 0xfffffffc00f08947 */ /* 0x008fea000383ffff */
[----:B------:R-:W-:Y:S05]  /*9260*/  BRA `(.L_x_137) ;  /* 0xffffffac00747947 */ /* 0x000fea000383ffff */
.L_x_79:
[----:B------:R-:W-:Y:S07]  /*9270*/  MOV R0, UR21 ;  /* 0x0000001500007c02 */ /* 0x000fee0008000f00 */
.L_x_138:
[----:B--2---:R2:W3:Y:S02]  /*9280*/  SYNCS.PHASECHK.TRANS64.TRYWAIT P1, [R0+URZ+0x68], R3 ;  /* 0x00006803000075a7 */ /* 0x0044e400080211ff */
[----:B---3--:R-:W-:Y:S05]  /*9290*/  @!P1 NANOSLEEP.SYNCS 0x989680 ;  /* 0x009896800000995d */ /* 0x008fea0003900000 */
[----:B------:R-:W3:Y:S02]  /*92a0*/  @!P1 SYNCS.PHASECHK.TRANS64 P1, [R0+URZ+0x68], R3 ;  /* 0x00006803000095a7 */ /* 0x000ee400080210ff */
[----:B---3--:R-:W-:Y:S05]  /*92b0*/  @!P1 BRA `(.L_x_138) ;  /* 0xfffffffc00f09947 */ /* 0x008fea000383ffff */
[----:B------:R-:W-:Y:S05]  /*92c0*/  BRA `(.L_x_78) ;  /* 0xffffffb000e87947 */ /* 0x000fea000383ffff */
.L_x_82:
[----:B--2---:R-:W-:Y:S07]  /*92d0*/  MOV R3, UR21 ;  /* 0x0000001500037c02 */ /* 0x004fee0008000f00 */
.L_x_139:
[----:B--2---:R2:W3:Y:S02]  /*92e0*/  SYNCS.PHASECHK.TRANS64.TRYWAIT P0, [R3+URZ+0x58], R2 ;  /* 0x00005802030075a7 */ /* 0x0044e400080011ff */
[----:B---3--:R-:W-:Y:S05]  /*92f0*/  @!P0 NANOSLEEP.SYNCS 0x989680 ;  /* 0x009896800000895d */ /* 0x008fea0003900000 */
[----:B------:R-:W3:Y:S02]  /*9300*/  @!P0 SYNCS.PHASECHK.TRANS64 P0, [R3+URZ+0x58], R2 ;  /* 0x00005802030085a7 */ /* 0x000ee400080010ff */
[----:B---3--:R-:W-:Y:S05]  /*9310*/  @!P0 BRA `(.L_x_139) ;  /* 0xfffffffc00f08947 */ /* 0x008fea000383ffff */
[----:B------:R-:W-:Y:S05]  /*9320*/  BRA `(.L_x_140) ;  /* 0xffffffb4003c7947 */ /* 0x000fea000383ffff */
.L_x_85:
[----:B------:R-:W-:Y:S07]  /*9330*/  MOV R0, UR4 ;  /* 0x0000000400007c02 */ /* 0x000fee0008000f00 */
.L_x_141:
[----:B-1----:R1:W2:Y:S02]  /*9340*/  SYNCS.PHASECHK.TRANS64.TRYWAIT P0, [R0+URZ+0x70], R3 ;  /* 0x00007003000075a7 */ /* 0x0022a400080011ff */
[----:B--2---:R-:W-:Y:S05]  /*9350*/  @!P0 NANOSLEEP.SYNCS 0x989680 ;  /* 0x009896800000895d */ /* 0x004fea0003900000 */
[----:B------:R-:W2:Y:S02]  /*9360*/  @!P0 SYNCS.PHASECHK.TRANS64 P0, [R0+URZ+0x70], R3 ;  /* 0x00007003000085a7 */ /* 0x000ea400080010ff */
[----:B--2---:R-:W-:Y:S05]  /*9370*/  @!P0 BRA `(.L_x_141) ;  /* 0xfffffffc00f08947 */ /* 0x004fea000383ffff */
[----:B------:R-:W-:Y:S05]  /*9380*/  BRA `(.L_x_142) ;  /* 0xffffffb800b47947 */ /* 0x000fea000383ffff */
.L_x_95:
[----:B-1----:R-:W-:Y:S04]  /*9390*/  MOV R0, UR44 ;  /* 0x0000002c00007c02 */ /* 0x002fe80008000f00 */
[----:B------:R1:W2:Y:S03]  /*93a0*/  SYNCS.PHASECHK.TRANS64.TRYWAIT P1, [R0+URZ+0x50], R3 ;  /* 0x00005003000075a7 */ /* 0x0002a600080211ff */
[----:B--2---:R-:W-:Y:S05]  /*93b0*/  @!P1 NANOSLEEP.SYNCS 0x989680 ;  /* 0x009896800000995d */ /* 0x004fea0003900000 */
[----:B------:R-:W2:Y:S02]  /*93c0*/  @!P1 SYNCS.PHASECHK.TRANS64 P1, [R0+URZ+0x50], R3 ;  /* 0x00005003000095a7 */ /* 0x000ea400080210ff */
[----:B--2---:R-:W-:Y:S05]  /*93d0*/  @!P1 BRA `(.L_x_95) ;  /* 0xfffffffc00ec9947 */ /* 0x004fea000383ffff */
[----:B------:R-:W-:Y:S05]  /*93e0*/  BRA `(.L_x_94) ;  /* 0xffffffc800647947 */ /* 0x000fea000383ffff */
.L_x_97:
[----:B------:R1:W1:Y:S02]  /*93f0*/  SYNCS.PHASECHK.TRANS64.TRYWAIT P1, [R22+URZ+0x90], R9 ;  /* 0x00009009160075a7 */ /* 0x00026400080211ff */
[----:B-1----:R-:W-:Y:S05]  /*9400*/  @!P1 NANOSLEEP.SYNCS 0x989680 ;  /* 0x009896800000995d */ /* 0x002fea0003900000 */
[----:B------:R-:W1:Y:S02]  /*9410*/  @!P1 SYNCS.PHASECHK.TRANS64 P1, [R22+URZ+0x90], R9 ;  /* 0x00009009160095a7 */ /* 0x000e6400080210ff */
[----:B-1----:R-:W-:Y:S05]  /*9420*/  @!P1 BRA `(.L_x_97) ;  /* 0xfffffffc00f09947 */ /* 0x002fea000383ffff */
[----:B------:R-:W-:Y:S05]  /*9430*/  BRA `(.L_x_96) ;  /* 0xffffffc800cc7947 */ /* 0x000fea000383ffff */
        .weak           $__internal_0_$__cuda_sm10x_tcgen05_guardrail_trap_col_being_dealloced_not_returned_by_alloc
        .type           $__internal_0_$__cuda_sm10x_tcgen05_guardrail_trap_col_being_dealloced_not_returned_by_alloc,@function
        .size           $__internal_0_$__cuda_sm10x_tcgen05_guardrail_trap_col_being_dealloced_not_returned_by_alloc,($__internal_1_$__cuda_sm10x_tcgen05_guardrail_trap_phase_invalid_during_alloc - $__internal_0_$__cuda_sm10x_tcgen05_guardrail_trap_col_being_dealloced_not_returned_by_alloc)
$__internal_0_$__cuda_sm10x_tcgen05_guardrail_trap_col_being_dealloced_not_returned_by_alloc:
[----:B------:R-:W-:Y:S05]  /*9440*/  BPT.TRAP 0x1 ;  /* 0x000000040000795c */ /* 0x000fea0000300000 */
[----:B------:R-:W-:-:S04]  /*9450*/  HFMA2 R3, -RZ, RZ, 0, 0 ;  /* 0x00000000ff037431 */ /* 0x000fc800000001ff */
[----:B------:R-:W-:Y:S05]  /*9460*/  RET.REL.NODEC R2 `(_ZN7cutlass13device_kernelINS_4gemm6kernel13GemmUniversalIN4cute5tupleIJiiiiEEENS1_10collective13CollectiveMmaINS1_35MainloopSm100TmaUmmaWarpSpecializedILi5ELi2ELi4ENS5_IJNS4_1CILi2EEENSA_ILi1EEESC_EEEEENS5_IJNSA_ILi64EEENSA_ILi224EEENSA_ILi128EEEEEENS_12float_e4m3_tENS5_IJlSC_lEEESJ_SK_NS4_8TiledMMAINS4_8MMA_AtomIJNS4_10MMA_TraitsINS4_19SM100_MMA_F8F6F4_SSEJSJ_SJ_fSF_SG_NS4_17integral_constantINS4_4UMMA5MajorELSR_0EEESS_NSP_INSQ_7ScaleInELST_0EEESU_EEEEEENS4_6LayoutINS5_IJSC_SC_SC_EEENS5_IJNSA_ILi0EEESZ_SZ_EEEEENS5_IJNS4_10UnderscoreES12_S12_EEEEENS4_13SM90_TMA_LOADENS4_14ComposedLayoutINS4_7SwizzleILi3ELi4ELi3EEENS4_18smem_ptr_flag_bitsILi8EEENSX_INS5_IJNSA_ILi8EEESH_EEENS5_IJSH_SC_EEEEEEEvNS4_8identityENS4_23SM90_TMA_LOAD_MULTICASTES1F_vS1G_EENS_8epilogue10collective18CollectiveEpilogueINS1J_23Sm100TmaWarpSpecializedILi1ELi1ELi112ELb0ELb0EEEJSI_NS5_IJNSX_ISF_SC_EENSX_ISG_SC_EEEEESJ_SK_SJ_SK_NS1J_6fusion15FusionCallbacksIS1N_NS1R_17LinearCombinationISJ_fSJ_fLNS_15FloatRoundStyleE2EEESI_S1Q_JEEENS4_5SM1004TMEM4LOAD26SM100_TMEM_LOAD_16dp32b16xES15_NS16_INS17_ILi1ELi4ELi3EEES1A_NSX_INS5_IJS1B_NSA_ILi32EEEEEENS5_IJS22_SC_EEEEEEENS4_39AutoVectorizingCopyWithAssumedAlignmentILi128EEENS4_14SM90_TMA_STOREES26_S28_S28_EEEvvEEEEvNT_6ParamsE) ;  /* 0xffffff6802e47950 */ /* 0x000fea0003c3ffff */
        .weak           $__internal_1_$__cuda_sm10x_tcgen05_guardrail_trap_phase_invalid_during_alloc
        .type           $__internal_1_$__cuda_sm10x_tcgen05_guardrail_trap_phase_invalid_during_alloc,@function
        .size           $__internal_1_$__cuda_sm10x_tcgen05_guardrail_trap_phase_invalid_during_alloc,($__internal_2_$__cuda_sm10x_tcgen05_guardrail_trap_unallocated_columns_being_dealloced - $__internal_1_$__cuda_sm10x_tcgen05_guardrail_trap_phase_invalid_during_alloc)
$__internal_1_$__cuda_sm10x_tcgen05_guardrail_trap_phase_invalid_during_alloc:
[----:B------:R-:W-:Y:S05]  /*9470*/  BPT.TRAP 0x1 ;  /* 0x000000040000795c */ /* 0x000fea0000300000 */
[----:B------:R-:W-:-:S04]  /*9480*/  MOV R5, 0x0 ;  /* 0x0000000000057802 */ /* 0x000fc80000000f00 */
[----:B------:R-:W-:Y:S05]  /*9490*/  RET.REL.NODEC R4 `(_ZN7cutlass13device_kernelINS_4gemm6kernel13GemmUniversalIN4cute5tupleIJiiiiEEENS1_10collective13CollectiveMmaINS1_35MainloopSm100TmaUmmaWarpSpecializedILi5ELi2ELi4ENS5_IJNS4_1CILi2EEENSA_ILi1EEESC_EEEEENS5_IJNSA_ILi64EEENSA_ILi224EEENSA_ILi128EEEEEENS_12float_e4m3_tENS5_IJlSC_lEEESJ_SK_NS4_8TiledMMAINS4_8MMA_AtomIJNS4_10MMA_TraitsINS4_19SM100_MMA_F8F6F4_SSEJSJ_SJ_fSF_SG_NS4_17integral_constantINS4_4UMMA5MajorELSR_0EEESS_NSP_INSQ_7ScaleInELST_0EEESU_EEEEEENS4_6LayoutINS5_IJSC_SC_SC_EEENS5_IJNSA_ILi0EEESZ_SZ_EEEEENS5_IJNS4_10UnderscoreES12_S12_EEEEENS4_13SM90_TMA_LOADENS4_14ComposedLayoutINS4_7SwizzleILi3ELi4ELi3EEENS4_18smem_ptr_flag_bitsILi8EEENSX_INS5_IJNSA_ILi8EEESH_EEENS5_IJSH_SC_EEEEEEEvNS4_8identityENS4_23SM90_TMA_LOAD_MULTICASTES1F_vS1G_EENS_8epilogue10collective18CollectiveEpilogueINS1J_23Sm100TmaWarpSpecializedILi1ELi1ELi112ELb0ELb0EEEJSI_NS5_IJNSX_ISF_SC_EENSX_ISG_SC_EEEEESJ_SK_SJ_SK_NS1J_6fusion15FusionCallbacksIS1N_NS1R_17LinearCombinationISJ_fSJ_fLNS_15FloatRoundStyleE2EEESI_S1Q_JEEENS4_5SM1004TMEM4LOAD26SM100_TMEM_LOAD_16dp32b16xES15_NS16_INS17_ILi1ELi4ELi3EEES1A_NSX_INS5_IJS1B_NSA_ILi32EEEEEENS5_IJS22_SC_EEEEEEENS4_39AutoVectorizingCopyWithAssumedAlignmentILi128EEENS4_14SM90_TMA_STOREES26_S28_S28_EEEvvEEEEvNT_6ParamsE) ;  /* 0xffffff6804d87950 */ /* 0x000fea0003c3ffff */
        .weak           $__internal_2_$__cuda_sm10x_tcgen05_guardrail_trap_unallocated_columns_being_dealloced
        .type           $__internal_2_$__cuda_sm10x_tcgen05_guardrail_trap_unallocated_columns_being_dealloced,@function
        .size           $__internal_2_$__cuda_sm10x_tcgen05_guardrail_trap_unallocated_columns_being_dealloced,(.L_x_144 - $__internal_2_$__cuda_sm10x_tcgen05_guardrail_trap_unallocated_columns_being_dealloced)
$__internal_2_$__cuda_sm10x_tcgen05_guardrail_trap_unallocated_columns_being_dealloced:
[----:B------:R-:W-:Y:S05]  /*94a0*/  BPT.TRAP 0x1 ;  /* 0x000000040000795c */ /* 0x000fea0000300000 */
[----:B------:R-:W-:-:S04]  /*94b0*/  HFMA2 R3, -RZ, RZ, 0, 0 ;  /* 0x00000000ff037431 */ /* 0x000fc800000001ff */
[----:B------:R-:W-:Y:S05]  /*94c0*/  RET.REL.NODEC R2 `(_ZN7cutlass13device_kernelINS_4gemm6kernel13GemmUniversalIN4cute5tupleIJiiiiEEENS1_10collective13CollectiveMmaINS1_35MainloopSm100TmaUmmaWarpSpecializedILi5ELi2ELi4ENS5_IJNS4_1CILi2EEENSA_ILi1EEESC_EEEEENS5_IJNSA_ILi64EEENSA_ILi224EEENSA_ILi128EEEEEENS_12float_e4m3_tENS5_IJlSC_lEEESJ_SK_NS4_8TiledMMAINS4_8MMA_AtomIJNS4_10MMA_TraitsINS4_19SM100_MMA_F8F6F4_SSEJSJ_SJ_fSF_SG_NS4_17integral_constantINS4_4UMMA5MajorELSR_0EEESS_NSP_INSQ_7ScaleInELST_0EEESU_EEEEEENS4_6LayoutINS5_IJSC_SC_SC_EEENS5_IJNSA_ILi0EEESZ_SZ_EEEEENS5_IJNS4_10UnderscoreES12_S12_EEEEENS4_13SM90_TMA_LOADENS4_14ComposedLayoutINS4_7SwizzleILi3ELi4ELi3EEENS4_18smem_ptr_flag_bitsILi8EEENSX_INS5_IJNSA_ILi8EEESH_EEENS5_IJSH_SC_EEEEEEEvNS4_8identityENS4_23SM90_TMA_LOAD_MULTICASTES1F_vS1G_EENS_8epilogue10collective18CollectiveEpilogueINS1J_23Sm100TmaWarpSpecializedILi1ELi1ELi112ELb0ELb0EEEJSI_NS5_IJNSX_ISF_SC_EENSX_ISG_SC_EEEEESJ_SK_SJ_SK_NS1J_6fusion15FusionCallbacksIS1N_NS1R_17LinearCombinationISJ_fSJ_fLNS_15FloatRoundStyleE2EEESI_S1Q_JEEENS4_5SM1004TMEM4LOAD26SM100_TMEM_LOAD_16dp32b16xES15_NS16_INS17_ILi1ELi4ELi3EEES1A_NSX_INS5_IJS1B_NSA_ILi32EEEEEENS5_IJS22_SC_EEEEEEENS4_39AutoVectorizingCopyWithAssumedAlignmentILi128EEENS4_14SM90_TMA_STOREES26_S28_S28_EEEvvEEEEvNT_6ParamsE) ;  /* 0xffffff6802cc7950 */ /* 0x000fea0003c3ffff */
.L_x_143:
[----:B------:R-:W-:-:S00]  /*94d0*/  BRA `(.L_x_143) ;  /* 0xfffffffc00fc7947 */ /* 0x000fc0000383ffff */
[----:B------:R-:W-:-:S00]  /*94e0*/  NOP ;  /* 0x0000000000007918 */ /* 0x000fc00000000000 */
        /* <DEDUP_REMOVED lines=9> */
.L_x_144:


//--------------------- .nv.global.init           --------------------------
	.section	.nv.global.init,"aw",@progbits
.nv.global.init:
	.type		$str$27,@object
	.size		$str$27,($str$28 - $str$27)
$str$27:
        /*0000*/ 	.byte	0x28, 0x61, 0x64, 0x64, 0x72, 0x65, 0x73, 0x73, 0x20, 0x26, 0x20, 0x6d, 0x61, 0x73, 0x6b, 0x29
        /*0010*/ 	.byte	0x20, 0x3d, 0x3d, 0x20, 0x30, 0x00
	.type		$str$28,@object
	.size		$str$28,($str$26 - $str$28)
$str$28:
        /*0016*/ 	.byte	0x2f, 0x74, 0x6d, 0x70, 0x2f, 0x63, 0x75, 0x74, 0x6c, 0x61, 0x73, 0x73, 0x5f, 0x73, 0x77, 0x65
        /*0026*/ 	.byte	0x65, 0x70, 0x5f, 0x73, 0x72, 0x63, 0x2f, 0x69, 0x6e, 0x63, 0x6c, 0x75, 0x64, 0x65, 0x2f, 0x63
        /*0036*/ 	.byte	0x75, 0x74, 0x65, 0x2f, 0x70, 0x6f, 0x69, 0x6e, 0x74, 0x65, 0x72, 0x5f, 0x66, 0x6c, 0x61, 0x67
        /*0046*/ 	.byte	0x67, 0x65, 0x64, 0x2e, 0x68, 0x70, 0x70, 0x00
	.type		$str$26,@object
	.size		$str$26,($str$25 - $str$26)
$str$26:
        /*004e*/ 	.byte	0x2f, 0x74, 0x6d, 0x70, 0x2f, 0x63, 0x75, 0x74, 0x6c, 0x61, 0x73, 0x73, 0x5f, 0x73, 0x77, 0x65
        /*005e*/ 	.byte	0x65, 0x70, 0x5f, 0x73, 0x72, 0x63, 0x2f, 0x69, 0x6e, 0x63, 0x6c, 0x75, 0x64, 0x65, 0x2f, 0x63
        /*006e*/ 	.byte	0x75, 0x74, 0x65, 0x2f, 0x61, 0x74, 0x6f, 0x6d, 0x2f, 0x63, 0x6f, 0x70, 0x79, 0x5f, 0x74, 0x72
        /*007e*/ 	.byte	0x61, 0x69, 0x74, 0x73, 0x5f, 0x73, 0x6d, 0x31, 0x30, 0x30, 0x2e, 0x68, 0x70, 0x70, 0x00
	.type		$str$25,@object
	.size		$str$25,(__unnamed_1 - $str$25)
$str$25:
        /*008d*/ 	.byte	0x28, 0x28, 0x75, 0x69, 0x6e, 0x74, 0x33, 0x32, 0x5f, 0x74, 0x28, 0x74, 0x68, 0x72, 0x65, 0x61
        /*009d*/ 	.byte	0x64, 0x49, 0x64, 0x78, 0x2e, 0x78, 0x29, 0x20, 0x2f, 0x20, 0x33, 0x32, 0x29, 0x20, 0x25, 0x20
        /*00ad*/ 	.byte	0x34, 0x29, 0x20, 0x3d, 0x3d, 0x20, 0x28, 0x28, 0x28, 0x74, 0x6d, 0x65, 0x6d, 0x5f, 0x61, 0x64
        /*00bd*/ 	.byte	0x64, 0x72, 0x20, 0x3e, 0x3e, 0x20, 0x31, 0x36, 0x29, 0x20, 0x2f, 0x20, 0x33, 0x32, 0x29, 0x20
        /*00cd*/ 	.byte	0x25, 0x20, 0x34, 0x29, 0x00
	.type		__unnamed_1,@object
	.size		__unnamed_1,(__unnamed_2 - __unnamed_1)
__unnamed_1:
        /*00d2*/ 	.byte	0x61, 0x75, 0x74, 0x6f, 0x20, 0x63, 0x75, 0x74, 0x65, 0x3a, 0x3a, 0x61, 0x73, 0x5f, 0x70, 0x6f
        /* <DEDUP_REMOVED lines=24> */
        /*0262*/ 	.byte	0x3a, 0x3a, 0x43, 0x3c, 0x31, 0x34, 0x33, 0x33, 0x36, 0x3e, 0x3e, 0x3e, 0x3e, 0x5d, 0x00
	.type		__unnamed_2,@object
	.size		__unnamed_2,(.L_2 - __unnamed_2)
__unnamed_2:
        /* <DEDUP_REMOVED lines=37> */
        /*04c1*/ 	.byte	0x3a, 0x43, 0x3c, 0x30, 0x3e, 0x3e, 0x3e, 0x3e, 0x5d, 0x00
.L_2:


//--------------------- .nv.shared._ZN7cutlass13device_kernelINS_4gemm6kernel13GemmUniversalIN4cute5tupleIJiiiiEEENS1_10collective13CollectiveMmaINS1_35MainloopSm100TmaUmmaWarpSpecializedILi5ELi2ELi4ENS5_IJNS4_1CILi2EEENSA_ILi1EEESC_EEEEENS5_IJNSA_ILi64EEENSA_ILi224EEENSA_ILi128EEEEEENS_12float_e4m3_tENS5_IJlSC_lEEESJ_SK_NS4_8TiledMMAINS4_8MMA_AtomIJNS4_10MMA_TraitsINS4_19SM100_MMA_F8F6F4_SSEJSJ_SJ_fSF_SG_NS4_17integral_constantINS4_4UMMA5MajorELSR_0EEESS_NSP_INSQ_7ScaleInELST_0EEESU_EEEEEENS4_6LayoutINS5_IJSC_SC_SC_EEENS5_IJNSA_ILi0EEESZ_SZ_EEEEENS5_IJNS4_10UnderscoreES12_S12_EEEEENS4_13SM90_TMA_LOADENS4_14ComposedLayoutINS4_7SwizzleILi3ELi4ELi3EEENS4_18smem_ptr_flag_bitsILi8EEENSX_INS5_IJNSA_ILi8EEESH_EEENS5_IJSH_SC_EEEEEEEvNS4_8identityENS4_23SM90_TMA_LOAD_MULTICASTES1F_vS1G_EENS_8epilogue10collective18CollectiveEpilogueINS1J_23Sm100TmaWarpSpecializedILi1ELi1ELi112ELb0ELb0EEEJSI_NS5_IJNSX_ISF_SC_EENSX_ISG_SC_EEEEESJ_SK_SJ_SK_NS1J_6fusion15FusionCallbacksIS1N_NS1R_17LinearCombinationISJ_fSJ_fLNS_15FloatRoundStyleE2EEESI_S1Q_JEEENS4_5SM1004TMEM4LOAD26SM100_TMEM_LOAD_16dp32b16xES15_NS16_INS17_ILi1ELi4ELi3EEES1A_NSX_INS5_IJS1B_NSA_ILi32EEEEEENS5_IJS22_SC_EEEEEEENS4_39AutoVectorizingCopyWithAssumedAlignmentILi128EEENS4_14SM90_TMA_STOREES26_S28_S28_EEEvvEEEEvNT_6ParamsE --------------------------
	.section	.nv.shared._ZN7cutlass13device_kernelINS_4gemm6kernel13GemmUniversalIN4cute5tupleIJiiiiEEENS1_10collective13CollectiveMmaINS1_35MainloopSm100TmaUmmaWarpSpecializedILi5ELi2ELi4ENS5_IJNS4_1CILi2EEENSA_ILi1EEESC_EEEEENS5_IJNSA_ILi64EEENSA_ILi224EEENSA_ILi128EEEEEENS_12float_e4m3_tENS5_IJlSC_lEEESJ_SK_NS4_8TiledMMAINS4_8MMA_AtomIJNS4_10MMA_TraitsINS4_19SM100_MMA_F8F6F4_SSEJSJ_SJ_fSF_SG_NS4_17integral_constantINS4_4UMMA5MajorELSR_0EEESS_NSP_INSQ_7ScaleInELST_0EEESU_EEEEEENS4_6LayoutINS5_IJSC_SC_SC_EEENS5_IJNSA_ILi0EEESZ_SZ_EEEEENS5_IJNS4_10UnderscoreES12_S12_EEEEENS4_13SM90_TMA_LOADENS4_14ComposedLayoutINS4_7SwizzleILi3ELi4ELi3EEENS4_18smem_ptr_flag_bitsILi8EEENSX_INS5_IJNSA_ILi8EEESH_EEENS5_IJSH_SC_EEEEEEEvNS4_8identityENS4_23SM90_TMA_LOAD_MULTICASTES1F_vS1G_EENS_8epilogue10collective18CollectiveEpilogueINS1J_23Sm100TmaWarpSpecializedILi1ELi1ELi112ELb0ELb0EEEJSI_NS5_IJNSX_ISF_SC_EENSX_ISG_SC_EEEEESJ_SK_SJ_SK_NS1J_6fusion15FusionCallbacksIS1N_NS1R_17LinearCombinationISJ_fSJ_fLNS_15FloatRoundStyleE2EEESI_S1Q_JEEENS4_5SM1004TMEM4LOAD26SM100_TMEM_LOAD_16dp32b16xES15_NS16_INS17_ILi1ELi4ELi3EEES1A_NSX_INS5_IJS1B_NSA_ILi32EEEEEENS5_IJS22_SC_EEEEEEENS4_39AutoVectorizingCopyWithAssumedAlignmentILi128EEENS4_14SM90_TMA_STOREES26_S28_S28_EEEvvEEEEvNT_6ParamsE,"aw",@nobits
	.sectionflags	@""
	.align	16
	.zero		1024


//--------------------- .nv.shared.reserved.0     --------------------------
	.section	.nv.shared.reserved.0,"aw",@nobits
	.weak		__nv_reservedSMEM_offset_0_alias
	.size		__nv_reservedSMEM_offset_0_alias, 0, 64
	.other		__nv_reservedSMEM_offset_0_alias,@"STO_CUDA_RESERVED_SHARED STV_DEFAULT"
__nv_reservedSMEM_offset_0_alias:
	.zero		0
.nv.shared.reserved.0:
	.zero		64
	.weak		__nv_reservedSMEM_tcgen05_partition
	.type		__nv_reservedSMEM_tcgen05_partition,@object
	.size		__nv_reservedSMEM_tcgen05_partition,(.L_0 - __nv_reservedSMEM_tcgen05_partition)
__nv_reservedSMEM_tcgen05_partition:
	.zero		32
.L_0:


//--------------------- .nv.global                --------------------------
	.section	.nv.global,"aw",@nobits
.nv.global:
	.type		_ZN40_INTERNAL_a1923ece_4_k_cu_06809e1d_233484cute1_E,@object
	.size		_ZN40_INTERNAL_a1923ece_4_k_cu_06809e1d_233484cute1_E,(_ZN40_INTERNAL_a1923ece_4_k_cu_06809e1d_233484cuda3std3__45__cpo6cbeginE - _ZN40_INTERNAL_a1923ece_4_k_cu_06809e1d_233484cute1_E)
_ZN40_INTERNAL_a1923ece_4_k_cu_06809e1d_233484cute1_E:
	.zero		1
	.type		_ZN40_INTERNAL_a1923ece_4_k_cu_06809e1d_233484cuda3std3__45__cpo6cbeginE,@object
	.size		_ZN40_INTERNAL_a1923ece_4_k_cu_06809e1d_233484cuda3std3__45__cpo6cbeginE,(_ZN40_INTERNAL_a1923ece_4_k_cu_06809e1d_233484cuda3std3__48in_placeE - _ZN40_INTERNAL_a1923ece_4_k_cu_06809e1d_233484cuda3std3__45__cpo6cbeginE)
_ZN40_INTERNAL_a1923ece_4_k_cu_06809e1d_233484cuda3std3__45__cpo6cbeginE:
	.zero		1
	.type		_ZN40_INTERNAL_a1923ece_4_k_cu_06809e1d_233484cuda3std3__48in_placeE,@object
	.size		_ZN40_INTERNAL_a1923ece_4_k_cu_06809e1d_233484cuda3std3__48in_placeE,(_ZN40_INTERNAL_a1923ece_4_k_cu_06809e1d_233484cuda3std6ranges3__45__cpo9iter_moveE - _ZN40_INTERNAL_a1923ece_4_k_cu_06809e1d_233484cuda3std3__48in_placeE)
_ZN40_INTERNAL_a1923ece_4_k_cu_06809e1d_233484cuda3std3__48in_placeE:
	.zero		1
	.type		_ZN40_INTERNAL_a1923ece_4_k_cu_06809e1d_233484cuda3std6ranges3__45__cpo9iter_moveE,@object
	.size		_ZN40_INTERNAL_a1923ece_4_k_cu_06809e1d_233484cuda3std6ranges3__45__cpo9iter_moveE,(_ZN40_INTERNAL_a1923ece_4_k_cu_06809e1d_233484cuda3std3__45__cpo5beginE - _ZN40_INTERNAL_a1923ece_4_k_cu_06809e1d_233484cuda3std6ranges3__45__cpo9iter_moveE)
_ZN40_INTERNAL_a1923ece_4_k_cu_06809e1d_233484cuda3std6ranges3__45__cpo9iter_moveE:
	.zero		1
	.type		_ZN40_INTERNAL_a1923ece_4_k_cu_06809e1d_233484cuda3std3__45__cpo5beginE,@object
	.size		_ZN40_INTERNAL_a1923ece_4_k_cu_06809e1d_233484cuda3std3__45__cpo5beginE,(_ZN40_INTERNAL_a1923ece_4_k_cu_06809e1d_233484cuda3std3__442_GLOBAL__N__a1923ece_4_k_cu_06809e1d_233486ignoreE - _ZN40_INTERNAL_a1923ece_4_k_cu_06809e1d_233484cuda3std3__45__cpo5beginE)
_ZN40_INTERNAL_a1923ece_4_k_cu_06809e1d_233484cuda3std3__45__cpo5beginE:
	.zero		1
	.type		_ZN40_INTERNAL_a1923ece_4_k_cu_06809e1d_233484cuda3std3__442_GLOBAL__N__a1923ece_4_k_cu_06809e1d_233486ignoreE,@object
	.size		_ZN40_INTERNAL_a1923ece_4_k_cu_06809e1d_233484cuda3std3__442_GLOBAL__N__a1923ece_4_k_cu_06809e1d_233486ignoreE,(_ZN40_INTERNAL_a1923ece_4_k_cu_06809e1d_233484cute7productE - _ZN40_INTERNAL_a1923ece_4_k_cu_06809e1d_233484cuda3std3__442_GLOBAL__N__a1923ece_4_k_cu_06809e1d_233486ignoreE)
_ZN40_INTERNAL_a1923ece_4_k_cu_06809e1d_233484cuda3std3__442_GLOBAL__N__a1923ece_4_k_cu_06809e1d_233486ignoreE:
	.zero		1
	.type		_ZN40_INTERNAL_a1923ece_4_k_cu_06809e1d_233484cute7productE,@object
	.size		_ZN40_INTERNAL_a1923ece_4_k_cu_06809e1d_233484cute7productE,(_ZN40_INTERNAL_a1923ece_4_k_cu_06809e1d_233484cuda3std3__45__cpo3endE - _ZN40_INTERNAL_a1923ece_4_k_cu_06809e1d_233484cute7productE)
_ZN40_INTERNAL_a1923ece_4_k_cu_06809e1d_233484cute7productE:
	.zero		1
	.type		_ZN40_INTERNAL_a1923ece_4_k_cu_06809e1d_233484cuda3std3__45__cpo3endE,@object
	.size		_ZN40_INTERNAL_a1923ece_4_k_cu_06809e1d_233484cuda3std3__45__cpo3endE,(_ZN40_INTERNAL_a1923ece_4_k_cu_06809e1d_233484cuda3std3__419piecewise_constructE - _ZN40_INTERNAL_a1923ece_4_k_cu_06809e1d_233484cuda3std3__45__cpo3endE)
_ZN40_INTERNAL_a1923ece_4_k_cu_06809e1d_233484cuda3std3__45__cpo3endE:
	.zero		1
	.type		_ZN40_INTERNAL_a1923ece_4_k_cu_06809e1d_233484cuda3std3__419piecewise_constructE,@object
	.size		_ZN40_INTERNAL_a1923ece_4_k_cu_06809e1d_233484cuda3std3__419piecewise_constructE,(_ZN40_INTERNAL_a1923ece_4_k_cu_06809e1d_233484cuda3std3__45__cpo4cendE - _ZN40_INTERNAL_a1923ece_4_k_cu_06809e1d_233484cuda3std3__419piecewise_constructE)
_ZN40_INTERNAL_a1923ece_4_k_cu_06809e1d_233484cuda3std3__419piecewise_constructE:
	.zero		1
	.type		_ZN40_INTERNAL_a1923ece_4_k_cu_06809e1d_233484cuda3std3__45__cpo4cendE,@object
	.size		_ZN40_INTERNAL_a1923ece_4_k_cu_06809e1d_233484cuda3std3__45__cpo4cendE,(_ZN40_INTERNAL_a1923ece_4_k_cu_06809e1d_233484cuda3std6ranges3__45__cpo4swapE - _ZN40_INTERNAL_a1923ece_4_k_cu_06809e1d_233484cuda3std3__45__cpo4cendE)
_ZN40_INTERNAL_a1923ece_4_k_cu_06809e1d_233484cuda3std3__45__cpo4cendE:
	.zero		1
	.type		_ZN40_INTERNAL_a1923ece_4_k_cu_06809e1d_233484cuda3std6ranges3__45__cpo4swapE,@object
	.size		_ZN40_INTERNAL_a1923ece_4_k_cu_06809e1d_233484cuda3std6ranges3__45__cpo4swapE,(.L_10 - _ZN40_INTERNAL_a1923ece_4_k_cu_06809e1d_233484cuda3std6ranges3__45__cpo4swapE)
_ZN40_INTERNAL_a1923ece_4_k_cu_06809e1d_233484cuda3std6ranges3__45__cpo4swapE:
	.zero		1
.L_10:


//--------------------- .nv.constant0._ZN7cutlass13device_kernelINS_4gemm6kernel13GemmUniversalIN4cute5tupleIJiiiiEEENS1_10collective13CollectiveMmaINS1_35MainloopSm100TmaUmmaWarpSpecializedILi5ELi2ELi4ENS5_IJNS4_1CILi2EEENSA_ILi1EEESC_EEEEENS5_IJNSA_ILi64EEENSA_ILi224EEENSA_ILi128EEEEEENS_12float_e4m3_tENS5_IJlSC_lEEESJ_SK_NS4_8TiledMMAINS4_8MMA_AtomIJNS4_10MMA_TraitsINS4_19SM100_MMA_F8F6F4_SSEJSJ_SJ_fSF_SG_NS4_17integral_constantINS4_4UMMA5MajorELSR_0EEESS_NSP_INSQ_7ScaleInELST_0EEESU_EEEEEENS4_6LayoutINS5_IJSC_SC_SC_EEENS5_IJNSA_ILi0EEESZ_SZ_EEEEENS5_IJNS4_10UnderscoreES12_S12_EEEEENS4_13SM90_TMA_LOADENS4_14ComposedLayoutINS4_7SwizzleILi3ELi4ELi3EEENS4_18smem_ptr_flag_bitsILi8EEENSX_INS5_IJNSA_ILi8EEESH_EEENS5_IJSH_SC_EEEEEEEvNS4_8identityENS4_23SM90_TMA_LOAD_MULTICASTES1F_vS1G_EENS_8epilogue10collective18CollectiveEpilogueINS1J_23Sm100TmaWarpSpecializedILi1ELi1ELi112ELb0ELb0EEEJSI_NS5_IJNSX_ISF_SC_EENSX_ISG_SC_EEEEESJ_SK_SJ_SK_NS1J_6fusion15FusionCallbacksIS1N_NS1R_17LinearCombinationISJ_fSJ_fLNS_15FloatRoundStyleE2EEESI_S1Q_JEEENS4_5SM1004TMEM4LOAD26SM100_TMEM_LOAD_16dp32b16xES15_NS16_INS17_ILi1ELi4ELi3EEES1A_NSX_INS5_IJS1B_NSA_ILi32EEEEEENS5_IJS22_SC_EEEEEEENS4_39AutoVectorizingCopyWithAssumedAlignmentILi128EEENS4_14SM90_TMA_STOREES26_S28_S28_EEEvvEEEEvNT_6ParamsE --------------------------
	.section	.nv.constant0._ZN7cutlass13device_kernelINS_4gemm6kernel13GemmUniversalIN4cute5tupleIJiiiiEEENS1_10collective13CollectiveMmaINS1_35MainloopSm100TmaUmmaWarpSpecializedILi5ELi2ELi4ENS5_IJNS4_1CILi2EEENSA_ILi1EEESC_EEEEENS5_IJNSA_ILi64EEENSA_ILi224EEENSA_ILi128EEEEEENS_12float_e4m3_tENS5_IJlSC_lEEESJ_SK_NS4_8TiledMMAINS4_8MMA_AtomIJNS4_10MMA_TraitsINS4_19SM100_MMA_F8F6F4_SSEJSJ_SJ_fSF_SG_NS4_17integral_constantINS4_4UMMA5MajorELSR_0EEESS_NSP_INSQ_7ScaleInELST_0EEESU_EEEEEENS4_6LayoutINS5_IJSC_SC_SC_EEENS5_IJNSA_ILi0EEESZ_SZ_EEEEENS5_IJNS4_10UnderscoreES12_S12_EEEEENS4_13SM90_TMA_LOADENS4_14ComposedLayoutINS4_7SwizzleILi3ELi4ELi3EEENS4_18smem_ptr_flag_bitsILi8EEENSX_INS5_IJNSA_ILi8EEESH_EEENS5_IJSH_SC_EEEEEEEvNS4_8identityENS4_23SM90_TMA_LOAD_MULTICASTES1F_vS1G_EENS_8epilogue10collective18CollectiveEpilogueINS1J_23Sm100TmaWarpSpecializedILi1ELi1ELi112ELb0ELb0EEEJSI_NS5_IJNSX_ISF_SC_EENSX_ISG_SC_EEEEESJ_SK_SJ_SK_NS1J_6fusion15FusionCallbacksIS1N_NS1R_17LinearCombinationISJ_fSJ_fLNS_15FloatRoundStyleE2EEESI_S1Q_JEEENS4_5SM1004TMEM4LOAD26SM100_TMEM_LOAD_16dp32b16xES15_NS16_INS17_ILi1ELi4ELi3EEES1A_NSX_INS5_IJS1B_NSA_ILi32EEEEEENS5_IJS22_SC_EEEEEEENS4_39AutoVectorizingCopyWithAssumedAlignmentILi128EEENS4_14SM90_TMA_STOREES26_S28_S28_EEEvvEEEEvNT_6ParamsE,"a",@progbits
	.sectionflags	@""
	.align	4
.nv.constant0._ZN7cutlass13device_kernelINS_4gemm6kernel13GemmUniversalIN4cute5tupleIJiiiiEEENS1_10collective13CollectiveMmaINS1_35MainloopSm100TmaUmmaWarpSpecializedILi5ELi2ELi4ENS5_IJNS4_1CILi2EEENSA_ILi1EEESC_EEEEENS5_IJNSA_ILi64EEENSA_ILi224EEENSA_ILi128EEEEEENS_12float_e4m3_tENS5_IJlSC_lEEESJ_SK_NS4_8TiledMMAINS4_8MMA_AtomIJNS4_10MMA_TraitsINS4_19SM100_MMA_F8F6F4_SSEJSJ_SJ_fSF_SG_NS4_17integral_constantINS4_4UMMA5MajorELSR_0EEESS_NSP_INSQ_7ScaleInELST_0EEESU_EEEEEENS4_6LayoutINS5_IJSC_SC_SC_EEENS5_IJNSA_ILi0EEESZ_SZ_EEEEENS5_IJNS4_10UnderscoreES12_S12_EEEEENS4_13SM90_TMA_LOADENS4_14ComposedLayoutINS4_7SwizzleILi3ELi4ELi3EEENS4_18smem_ptr_flag_bitsILi8EEENSX_INS5_IJNSA_ILi8EEESH_EEENS5_IJSH_SC_EEEEEEEvNS4_8identityENS4_23SM90_TMA_LOAD_MULTICASTES1F_vS1G_EENS_8epilogue10collective18CollectiveEpilogueINS1J_23Sm100TmaWarpSpecializedILi1ELi1ELi112ELb0ELb0EEEJSI_NS5_IJNSX_ISF_SC_EENSX_ISG_SC_EEEEESJ_SK_SJ_SK_NS1J_6fusion15FusionCallbacksIS1N_NS1R_17LinearCombinationISJ_fSJ_fLNS_15FloatRoundStyleE2EEESI_S1Q_JEEENS4_5SM1004TMEM4LOAD26SM100_TMEM_LOAD_16dp32b16xES15_NS16_INS17_ILi1ELi4ELi3EEES1A_NSX_INS5_IJS1B_NSA_ILi32EEEEEENS5_IJS22_SC_EEEEEEENS4_39AutoVectorizingCopyWithAssumedAlignmentILi128EEENS4_14SM90_TMA_STOREES26_S28_S28_EEEvvEEEEvNT_6ParamsE:
	.zero		2944


//--------------------- SYMBOLS --------------------------

	.type		.nv.reservedSmem.offset0,@object
	.size		.nv.reservedSmem.offset0,0x4
	.type		.nv.reservedSmem.cap,@object
	.size		.nv.reservedSmem.cap,0x4
	.type		__assertfail,@function
